//
// Generated by NVIDIA NVVM Compiler
//
// Compiler Build ID: CL-36424714
// Cuda compilation tools, release 13.0, V13.0.88
// Based on NVVM 20.0.0
//

.version 9.0
.target sm_100
.address_size 64

.extern .func  (.param .b32 func_retval0) vprintf
(
	.param .b64 vprintf_param_0,
	.param .b64 vprintf_param_1
)
;
.const .align 4 .u32 dev_N;
.const .align 4 .u32 dev_M;
.const .align 4 .u32 dev_DIF;
.global .align 1 .b8 $str[4] = {37, 100, 10};

.func _Z8eliminarPiS_ii(
	.param .b64 _Z8eliminarPiS_ii_param_0,
	.param .b64 _Z8eliminarPiS_ii_param_1,
	.param .b32 _Z8eliminarPiS_ii_param_2
)
{
	.reg .pred 	%p<17>;
	.reg .b32 	%r<25>;
	.reg .b64 	%rd<23>;

	ld.param.u64 	%rd8, [_Z8eliminarPiS_ii_param_0];
	ld.param.u64 	%rd9, [_Z8eliminarPiS_ii_param_1];
	ld.param.u32 	%r24, [_Z8eliminarPiS_ii_param_2];
	cvta.to.global.u64 	%rd1, %rd8;
	cvta.to.global.u64 	%rd2, %rd9;
	ld.const.u32 	%r10, [dev_N];
	ld.const.u32 	%r1, [dev_M];
	mul.lo.s32 	%r2, %r1, %r10;
	add.s32 	%r3, %r1, -1;
	mul.wide.s32 	%rd10, %r24, 4;
	add.s64 	%rd11, %rd2, %rd10;
	ld.global.u32 	%r11, [%rd11];
	setp.eq.s32 	%p16, %r11, 1;
$L__BB0_1:
	mul.wide.s32 	%rd12, %r24, 4;
	add.s64 	%rd3, %rd1, %rd12;
	not.pred 	%p3, %p16;
	@%p3 bra 	$L__BB0_4;
	ld.global.u32 	%r12, [%rd3];
	setp.eq.s32 	%p4, %r12, 0;
	@%p4 bra 	$L__BB0_4;
	mov.b32 	%r13, 0;
	st.global.u32 	[%rd3], %r13;
$L__BB0_4:
	setp.ge.s32 	%p5, %r24, %r2;
	@%p5 bra 	$L__BB0_8;
	add.s32 	%r5, %r24, 1;
	rem.s32 	%r14, %r5, %r1;
	setp.eq.s32 	%p6, %r14, 0;
	@%p6 bra 	$L__BB0_8;
	add.s64 	%rd4, %rd2, %rd12;
	ld.global.u32 	%r15, [%rd4+4];
	setp.ne.s32 	%p7, %r15, 1;
	@%p7 bra 	$L__BB0_8;
	mov.b32 	%r16, 0;
	st.global.u32 	[%rd3+4], %r16;
	st.global.u32 	[%rd4+4], %r16;
	{ // callseq 0, 0
	.param .b64 param0;
	st.param.b64 	[param0], %rd8;
	.param .b64 param1;
	st.param.b64 	[param1], %rd9;
	.param .b32 param2;
	st.param.b32 	[param2], %r5;
	call.uni 
	_Z8eliminarPiS_ii, 
	(
	param0, 
	param1, 
	param2
	);
	} // callseq 0
$L__BB0_8:
	setp.lt.s32 	%p8, %r24, 1;
	@%p8 bra 	$L__BB0_12;
	add.s32 	%r6, %r24, -1;
	rem.s32 	%r17, %r6, %r1;
	setp.eq.s32 	%p9, %r17, %r3;
	@%p9 bra 	$L__BB0_12;
	mul.wide.u32 	%rd14, %r6, 4;
	add.s64 	%rd5, %rd2, %rd14;
	ld.global.u32 	%r18, [%rd5];
	setp.ne.s32 	%p10, %r18, 1;
	@%p10 bra 	$L__BB0_12;
	add.s64 	%rd16, %rd1, %rd14;
	mov.b32 	%r19, 0;
	st.global.u32 	[%rd16], %r19;
	st.global.u32 	[%rd5], %r19;
	{ // callseq 1, 0
	.param .b64 param0;
	st.param.b64 	[param0], %rd8;
	.param .b64 param1;
	st.param.b64 	[param1], %rd9;
	.param .b32 param2;
	st.param.b32 	[param2], %r6;
	call.uni 
	_Z8eliminarPiS_ii, 
	(
	param0, 
	param1, 
	param2
	);
	} // callseq 1
$L__BB0_12:
	add.s32 	%r7, %r1, %r24;
	setp.ge.s32 	%p11, %r7, %r2;
	@%p11 bra 	$L__BB0_15;
	mul.wide.s32 	%rd17, %r7, 4;
	add.s64 	%rd6, %rd2, %rd17;
	ld.global.u32 	%r20, [%rd6];
	setp.ne.s32 	%p12, %r20, 1;
	@%p12 bra 	$L__BB0_15;
	mul.wide.s32 	%rd18, %r1, 4;
	add.s64 	%rd19, %rd3, %rd18;
	mov.b32 	%r21, 0;
	st.global.u32 	[%rd19], %r21;
	st.global.u32 	[%rd6], %r21;
	{ // callseq 2, 0
	.param .b64 param0;
	st.param.b64 	[param0], %rd8;
	.param .b64 param1;
	st.param.b64 	[param1], %rd9;
	.param .b32 param2;
	st.param.b32 	[param2], %r7;
	call.uni 
	_Z8eliminarPiS_ii, 
	(
	param0, 
	param1, 
	param2
	);
	} // callseq 2
$L__BB0_15:
	setp.lt.s32 	%p13, %r24, %r1;
	@%p13 bra 	$L__BB0_18;
	sub.s32 	%r24, %r24, %r1;
	mul.wide.s32 	%rd20, %r24, 4;
	add.s64 	%rd7, %rd2, %rd20;
	ld.global.u32 	%r22, [%rd7];
	setp.ne.s32 	%p14, %r22, 1;
	@%p14 bra 	$L__BB0_18;
	add.s64 	%rd22, %rd1, %rd20;
	mov.b32 	%r23, 0;
	st.global.u32 	[%rd22], %r23;
	st.global.u32 	[%rd7], %r23;
	mov.pred 	%p16, 0;
	bra.uni 	$L__BB0_1;
$L__BB0_18:
	ret;

}
	// .globl	_Z13test_functionv
.visible .entry _Z13test_functionv()
{


	ret;

}
	// .globl	_Z4testv
.visible .entry _Z4testv()
{


	ret;

}
	// .globl	_Z12bajar_fichasPi
.visible .entry _Z12bajar_fichasPi(
	.param .u64 .ptr .align 1 _Z12bajar_fichasPi_param_0
)
{
	.reg .pred 	%p<5>;
	.reg .b32 	%r<13>;
	.reg .b64 	%rd<7>;

	ld.param.u64 	%rd4, [_Z12bajar_fichasPi_param_0];
	cvta.to.global.u64 	%rd1, %rd4;
	ld.const.u32 	%r6, [dev_N];
	ld.const.u32 	%r1, [dev_M];
	mov.u32 	%r7, %tid.x;
	not.b32 	%r8, %r7;
	mad.lo.s32 	%r12, %r1, %r6, %r8;
	setp.lt.s32 	%p1, %r12, %r1;
	@%p1 bra 	$L__BB3_5;
$L__BB3_1:
	mul.wide.s32 	%rd5, %r12, 4;
	add.s64 	%rd2, %rd1, %rd5;
	ld.global.u32 	%r9, [%rd2];
	setp.ne.s32 	%p2, %r9, 0;
	@%p2 bra 	$L__BB3_4;
	sub.s32 	%r10, %r12, %r1;
	mul.wide.s32 	%rd6, %r10, 4;
	add.s64 	%rd3, %rd1, %rd6;
	ld.global.u32 	%r4, [%rd3];
	setp.eq.s32 	%p3, %r4, 0;
	@%p3 bra 	$L__BB3_4;
	st.global.u32 	[%rd2], %r4;
	mov.b32 	%r11, 0;
	st.global.u32 	[%rd3], %r11;
$L__BB3_4:
	sub.s32 	%r12, %r12, %r1;
	setp.ge.s32 	%p4, %r12, %r1;
	@%p4 bra 	$L__BB3_1;
$L__BB3_5:
	ret;

}
	// .globl	_Z14generar_fichasPiS_
.visible .entry _Z14generar_fichasPiS_(
	.param .u64 .ptr .align 1 _Z14generar_fichasPiS__param_0,
	.param .u64 .ptr .align 1 _Z14generar_fichasPiS__param_1
)
{
	.reg .pred 	%p<2>;
	.reg .b32 	%r<13>;
	.reg .b64 	%rd<9>;

	ld.param.u64 	%rd3, [_Z14generar_fichasPiS__param_0];
	ld.param.u64 	%rd2, [_Z14generar_fichasPiS__param_1];
	cvta.to.global.u64 	%rd4, %rd3;
	mov.u32 	%r2, %ctaid.x;
	mov.u32 	%r3, %ntid.x;
	mov.u32 	%r4, %tid.x;
	mad.lo.s32 	%r5, %r2, %r3, %r4;
	mov.u32 	%r6, %ctaid.y;
	mov.u32 	%r7, %ntid.y;
	mov.u32 	%r8, %tid.y;
	mad.lo.s32 	%r9, %r6, %r7, %r8;
	ld.const.u32 	%r10, [dev_N];
	mad.lo.s32 	%r1, %r10, %r9, %r5;
	mul.wide.s32 	%rd5, %r1, 4;
	add.s64 	%rd1, %rd4, %rd5;
	ld.global.u32 	%r11, [%rd1];
	setp.ne.s32 	%p1, %r11, 0;
	@%p1 bra 	$L__BB4_2;
	cvta.to.global.u64 	%rd6, %rd2;
	add.s64 	%rd8, %rd6, %rd5;
	ld.global.u32 	%r12, [%rd8];
	st.global.u32 	[%rd1], %r12;
$L__BB4_2:
	ret;

}
	// .globl	_Z15eliminar_fichasPiS_S_
.visible .entry _Z15eliminar_fichasPiS_S_(
	.param .u64 .ptr .align 1 _Z15eliminar_fichasPiS_S__param_0,
	.param .u64 .ptr .align 1 _Z15eliminar_fichasPiS_S__param_1,
	.param .u64 .ptr .align 1 _Z15eliminar_fichasPiS_S__param_2
)
{
	.local .align 8 .b8 	__local_depot5[8];
	.reg .b64 	%SP;
	.reg .b64 	%SPL;
	.reg .pred 	%p<3>;
	.reg .b32 	%r<19>;
	.reg .b64 	%rd<17>;

	mov.u64 	%SPL, __local_depot5;
	cvta.local.u64 	%SP, %SPL;
	ld.param.u64 	%rd1, [_Z15eliminar_fichasPiS_S__param_0];
	ld.param.u64 	%rd3, [_Z15eliminar_fichasPiS_S__param_1];
	ld.param.u64 	%rd2, [_Z15eliminar_fichasPiS_S__param_2];
	cvta.to.global.u64 	%rd4, %rd1;
	cvta.to.global.u64 	%rd5, %rd3;
	mov.u32 	%r3, %ctaid.x;
	mov.u32 	%r4, %ntid.x;
	mov.u32 	%r5, %tid.x;
	mad.lo.s32 	%r6, %r3, %r4, %r5;
	mov.u32 	%r7, %ctaid.y;
	mov.u32 	%r8, %ntid.y;
	mov.u32 	%r9, %tid.y;
	mad.lo.s32 	%r10, %r7, %r8, %r9;
	ld.const.u32 	%r11, [dev_N];
	mad.lo.s32 	%r1, %r11, %r10, %r6;
	ld.global.u32 	%r12, [%rd5];
	ld.global.u32 	%r13, [%rd5+4];
	mad.lo.s32 	%r2, %r12, %r11, %r13;
	mul.wide.s32 	%rd6, %r2, 4;
	add.s64 	%rd7, %rd4, %rd6;
	ld.global.u32 	%r14, [%rd7];
	mul.wide.s32 	%rd8, %r1, 4;
	add.s64 	%rd9, %rd4, %rd8;
	ld.global.u32 	%r15, [%rd9];
	setp.ne.s32 	%p1, %r15, %r14;
	@%p1 bra 	$L__BB5_2;
	add.u64 	%rd10, %SP, 0;
	add.u64 	%rd11, %SPL, 0;
	cvta.to.global.u64 	%rd12, %rd2;
	st.local.u32 	[%rd11], %r1;
	mov.u64 	%rd13, $str;
	cvta.global.u64 	%rd14, %rd13;
	{ // callseq 3, 0
	.param .b64 param0;
	st.param.b64 	[param0], %rd14;
	.param .b64 param1;
	st.param.b64 	[param1], %rd10;
	.param .b32 retval0;
	call.uni (retval0), 
	vprintf, 
	(
	param0, 
	param1
	);
	ld.param.b32 	%r16, [retval0];
	} // callseq 3
	add.s64 	%rd16, %rd12, %rd8;
	mov.b32 	%r18, 1;
	st.global.u32 	[%rd16], %r18;
$L__BB5_2:
	bar.sync 	0;
	setp.ne.s32 	%p2, %r1, %r2;
	@%p2 bra 	$L__BB5_4;
	{ // callseq 4, 0
	.param .b64 param0;
	st.param.b64 	[param0], %rd1;
	.param .b64 param1;
	st.param.b64 	[param1], %rd2;
	.param .b32 param2;
	st.param.b32 	[param2], %r1;
	call.uni 
	_Z8eliminarPiS_ii, 
	(
	param0, 
	param1, 
	param2
	);
	} // callseq 4
$L__BB5_4:
	ret;

}


// ===== COMPILED SASS (sm_100) =====

	.target	sm_100

	.elftype	@"ET_EXEC"


//--------------------- .note.nv.tkinfo           --------------------------
	.section	.note.nv.tkinfo,"",@"SHT_NOTE"
	.sectionflags	@"SHF_NOTE_NV_TKINFO"
	.tkinfo
        /*0018*/ 	.word	0x00000002
        /*0030*/ 	.string	""
        /*0030*/ 	.string	"ptxas"
        /*0030*/ 	.string	"Cuda compilation tools, release 13.0, V13.0.88"
        /*0030*/ 	.string	"Build cuda_13.0.r13.0/compiler.36424714_0"
        /*0030*/ 	.string	"-arch sm_100 -m 64 "



//--------------------- .note.nv.cuinfo           --------------------------
	.section	.note.nv.cuinfo,"",@"SHT_NOTE"
	.sectionflags	@"SHF_NOTE_NV_CUINFO"
        /*0018*/ 	.short	0x0002
        /*001a*/ 	.short	0x0064
        /*001c*/ 	.short	0x0082
	.zero		2


//--------------------- .nv.info                  --------------------------
	.section	.nv.info,"",@"SHT_CUDA_INFO"
	.align	4


	//----- nvinfo : EIATTR_REGCOUNT
	.align		4
        /*0000*/ 	.byte	0x04, 0x2f
        /*0002*/ 	.short	(.L_5 - .L_4)
	.align		4
.L_4:
        /*0004*/ 	.word	index@(_Z13test_functionv)
        /*0008*/ 	.word	0x00000004


	//----- nvinfo : EIATTR_FRAME_SIZE
	.align		4
.L_5:
        /*000c*/ 	.byte	0x04, 0x11
        /*000e*/ 	.short	(.L_7 - .L_6)
	.align		4
.L_6:
        /*0010*/ 	.word	index@(_Z13test_functionv)
        /*0014*/ 	.word	0x00000000


	//----- nvinfo : EIATTR_REGCOUNT
	.align		4
.L_7:
        /*0018*/ 	.byte	0x04, 0x2f
        /*001a*/ 	.short	(.L_9 - .L_8)
	.align		4
.L_8:
        /*001c*/ 	.word	index@(_Z4testv)
        /*0020*/ 	.word	0x00000004


	//----- nvinfo : EIATTR_FRAME_SIZE
	.align		4
.L_9:
        /*0024*/ 	.byte	0x04, 0x11
        /*0026*/ 	.short	(.L_11 - .L_10)
	.align		4
.L_10:
        /*0028*/ 	.word	index@(_Z4testv)
        /*002c*/ 	.word	0x00000000


	//----- nvinfo : EIATTR_REGCOUNT
	.align		4
.L_11:
        /*0030*/ 	.byte	0x04, 0x2f
        /*0032*/ 	.short	(.L_13 - .L_12)
	.align		4
.L_12:
        /*0034*/ 	.word	index@(_Z12bajar_fichasPi)
        /*0038*/ 	.word	0x0000000c


	//----- nvinfo : EIATTR_FRAME_SIZE
	.align		4
.L_13:
        /*003c*/ 	.byte	0x04, 0x11
        /*003e*/ 	.short	(.L_15 - .L_14)
	.align		4
.L_14:
        /*0040*/ 	.word	index@(_Z12bajar_fichasPi)
        /*0044*/ 	.word	0x00000000


	//----- nvinfo : EIATTR_REGCOUNT
	.align		4
.L_15:
        /*0048*/ 	.byte	0x04, 0x2f
        /*004a*/ 	.short	(.L_17 - .L_16)
	.align		4
.L_16:
        /*004c*/ 	.word	index@(_Z14generar_fichasPiS_)
        /*0050*/ 	.word	0x0000000a


	//----- nvinfo : EIATTR_FRAME_SIZE
	.align		4
.L_17:
        /*0054*/ 	.byte	0x04, 0x11
        /*0056*/ 	.short	(.L_19 - .L_18)
	.align		4
.L_18:
        /*0058*/ 	.word	index@(_Z14generar_fichasPiS_)
        /*005c*/ 	.word	0x00000000


	//----- nvinfo : EIATTR_REGCOUNT
	.align		4
.L_19:
        /*0060*/ 	.byte	0x04, 0x2f
        /*0062*/ 	.short	(.L_21 - .L_20)
	.align		4
.L_20:
        /*0064*/ 	.word	index@(_Z15eliminar_fichasPiS_S_)
        /*0068*/ 	.word	0x00000020


	//----- nvinfo : EIATTR_FRAME_SIZE
	.align		4
.L_21:
        /*006c*/ 	.byte	0x04, 0x11
        /*006e*/ 	.short	(.L_23 - .L_22)
	.align		4
.L_22:
        /*0070*/ 	.word	index@($_Z15eliminar_fichasPiS_S_$_Z8eliminarPiS_ii)
        /*0074*/ 	.word	0x00000008


	//----- nvinfo : EIATTR_FRAME_SIZE
	.align		4
.L_23:
        /*0078*/ 	.byte	0x04, 0x11
        /*007a*/ 	.short	(.L_25 - .L_24)
	.align		4
.L_24:
        /*007c*/ 	.word	index@(_Z15eliminar_fichasPiS_S_)
        /*0080*/ 	.word	0x00000008


	//----- nvinfo : EIATTR_MIN_STACK_SIZE
	.align		4
.L_25:
        /*0084*/ 	.byte	0x04, 0x12
        /*0086*/ 	.short	(.L_27 - .L_26)
	.align		4
.L_26:
        /*0088*/ 	.word	index@(_Z15eliminar_fichasPiS_S_)
        /*008c*/ 	.word	0x00000008


	//----- nvinfo : EIATTR_MIN_STACK_SIZE
	.align		4
.L_27:
        /*0090*/ 	.byte	0x04, 0x12
        /*0092*/ 	.short	(.L_29 - .L_28)
	.align		4
.L_28:
        /*0094*/ 	.word	index@(_Z14generar_fichasPiS_)
        /*0098*/ 	.word	0x00000000


	//----- nvinfo : EIATTR_MIN_STACK_SIZE
	.align		4
.L_29:
        /*009c*/ 	.byte	0x04, 0x12
        /*009e*/ 	.short	(.L_31 - .L_30)
	.align		4
.L_30:
        /*00a0*/ 	.word	index@(_Z12bajar_fichasPi)
        /*00a4*/ 	.word	0x00000000


	//----- nvinfo : EIATTR_MIN_STACK_SIZE
	.align		4
.L_31:
        /*00a8*/ 	.byte	0x04, 0x12
        /*00aa*/ 	.short	(.L_33 - .L_32)
	.align		4
.L_32:
        /*00ac*/ 	.word	index@(_Z4testv)
        /*00b0*/ 	.word	0x00000000


	//----- nvinfo : EIATTR_MIN_STACK_SIZE
	.align		4
.L_33:
        /*00b4*/ 	.byte	0x04, 0x12
        /*00b6*/ 	.short	(.L_35 - .L_34)
	.align		4
.L_34:
        /*00b8*/ 	.word	index@(_Z13test_functionv)
        /*00bc*/ 	.word	0x00000000
.L_35:


//--------------------- .nv.compat                --------------------------
	.section	.nv.compat,"",@"SHT_CUDA_COMPAT_INFO"
	.align	4
        /*0000*/ 	.byte	0x02, 0x09, 0x00, 0x00, 0x02, 0x02, 0x01, 0x00, 0x02, 0x05, 0x05, 0x00, 0x03, 0x07, 0x01, 0x01
        /*0010*/ 	.byte	0x02, 0x03, 0x00, 0x00, 0x02, 0x06, 0x01, 0x00, 0x04, 0x0b, 0x08, 0x00, 0x09, 0x00, 0x00, 0x00
        /*0020*/ 	.byte	0x00, 0x00, 0x00, 0x00


//--------------------- .nv.info._Z15eliminar_fichasPiS_S_ --------------------------
	.section	.nv.info._Z15eliminar_fichasPiS_S_,"",@"SHT_CUDA_INFO"
	.sectionflags	@""
	.align	4


	//----- nvinfo : EIATTR_CUDA_API_VERSION
	.align		4
        /*0000*/ 	.byte	0x04, 0x37
        /*0002*/ 	.short	(.L_37 - .L_36)
.L_36:
        /*0004*/ 	.word	0x00000082


	//----- nvinfo : EIATTR_KPARAM_INFO
	.align		4
.L_37:
        /*0008*/ 	.byte	0x04, 0x17
        /*000a*/ 	.short	(.L_39 - .L_38)
.L_38:
        /*000c*/ 	.word	0x00000000
        /*0010*/ 	.short	0x0002
        /*0012*/ 	.short	0x0010
        /*0014*/ 	.byte	0x00, 0xf5, 0x21, 0x00


	//----- nvinfo : EIATTR_KPARAM_INFO
	.align		4
.L_39:
        /*0018*/ 	.byte	0x04, 0x17
        /*001a*/ 	.short	(.L_41 - .L_40)
.L_40:
        /*001c*/ 	.word	0x00000000
        /*0020*/ 	.short	0x0001
        /*0022*/ 	.short	0x0008
        /*0024*/ 	.byte	0x00, 0xf5, 0x21, 0x00


	//----- nvinfo : EIATTR_KPARAM_INFO
	.align		4
.L_41:
        /*0028*/ 	.byte	0x04, 0x17
        /*002a*/ 	.short	(.L_43 - .L_42)
.L_42:
        /*002c*/ 	.word	0x00000000
        /*0030*/ 	.short	0x0000
        /*0032*/ 	.short	0x0000
        /*0034*/ 	.byte	0x00, 0xf5, 0x21, 0x00


	//----- nvinfo : EIATTR_SPARSE_MMA_MASK
	.align		4
.L_43:
        /*0038*/ 	.byte	0x03, 0x50
        /*003a*/ 	.short	0x0000


	//----- nvinfo : EIATTR_MAXREG_COUNT
	.align		4
        /*003c*/ 	.byte	0x03, 0x1b
        /*003e*/ 	.short	0x00ff


	//----- nvinfo : EIATTR_NUM_BARRIERS
	.align		4
        /*0040*/ 	.byte	0x02, 0x4c
        /*0042*/ 	.byte	0x01
	.zero		1


	//----- nvinfo : EIATTR_EXTERNS
	.align		4
        /*0044*/ 	.byte	0x04, 0x0f
        /*0046*/ 	.short	(.L_45 - .L_44)


	//   ....[0]....
	.align		4
.L_44:
        /*0048*/ 	.word	index@(vprintf)


	//----- nvinfo : EIATTR_MERCURY_ISA_VERSION
	.align		4
.L_45:
        /*004c*/ 	.byte	0x03, 0x5f
        /*004e*/ 	.short	0x0101


	//----- nvinfo : EIATTR_VRC_CTA_INIT_COUNT
	.align		4
        /*0050*/ 	.byte	0x02, 0x4a
	.zero		1
	.zero		1


	//----- nvinfo : EIATTR_SYSCALL_OFFSETS
	.align		4
        /*0054*/ 	.byte	0x04, 0x46
        /*0056*/ 	.short	(.L_47 - .L_46)


	//   ....[0]....
.L_46:
        /*0058*/ 	.word	0x00000230


	//----- nvinfo : EIATTR_EXIT_INSTR_OFFSETS
	.align		4
.L_47:
        /*005c*/ 	.byte	0x04, 0x1c
        /*005e*/ 	.short	(.L_49 - .L_48)


	//   ....[0]....
.L_48:
        /*0060*/ 	.word	0x000002b0


	//   ....[1]....
        /*0064*/ 	.word	0x00000360


	//----- nvinfo : EIATTR_CRS_STACK_SIZE
	.align		4
.L_49:
        /*0068*/ 	.byte	0x04, 0x1e
        /*006a*/ 	.short	(.L_51 - .L_50)
.L_50:
        /*006c*/ 	.word	0x00000000


	//----- nvinfo : EIATTR_CBANK_PARAM_SIZE
	.align		4
.L_51:
        /*0070*/ 	.byte	0x03, 0x19
        /*0072*/ 	.short	0x0018


	//----- nvinfo : EIATTR_PARAM_CBANK
	.align		4
        /*0074*/ 	.byte	0x04, 0x0a
        /*0076*/ 	.short	(.L_53 - .L_52)
	.align		4
.L_52:
        /*0078*/ 	.word	index@(.nv.constant0._Z15eliminar_fichasPiS_S_)
        /*007c*/ 	.short	0x0380
        /*007e*/ 	.short	0x0018


	//----- nvinfo : EIATTR_SW_WAR
	.align		4
.L_53:
        /*0080*/ 	.byte	0x04, 0x36
        /*0082*/ 	.short	(.L_55 - .L_54)
.L_54:
        /*0084*/ 	.word	0x00000008
.L_55:


//--------------------- .nv.info._Z14generar_fichasPiS_ --------------------------
	.section	.nv.info._Z14generar_fichasPiS_,"",@"SHT_CUDA_INFO"
	.sectionflags	@""
	.align	4


	//----- nvinfo : EIATTR_CUDA_API_VERSION
	.align		4
        /*0000*/ 	.byte	0x04, 0x37
        /*0002*/ 	.short	(.L_57 - .L_56)
.L_56:
        /*0004*/ 	.word	0x00000082


	//----- nvinfo : EIATTR_KPARAM_INFO
	.align		4
.L_57:
        /*0008*/ 	.byte	0x04, 0x17
        /*000a*/ 	.short	(.L_59 - .L_58)
.L_58:
        /*000c*/ 	.word	0x00000000
        /*0010*/ 	.short	0x0001
        /*0012*/ 	.short	0x0008
        /*0014*/ 	.byte	0x00, 0xf5, 0x21, 0x00


	//----- nvinfo : EIATTR_KPARAM_INFO
	.align		4
.L_59:
        /*0018*/ 	.byte	0x04, 0x17
        /*001a*/ 	.short	(.L_61 - .L_60)
.L_60:
        /*001c*/ 	.word	0x00000000
        /*0020*/ 	.short	0x0000
        /*0022*/ 	.short	0x0000
        /*0024*/ 	.byte	0x00, 0xf5, 0x21, 0x00


	//----- nvinfo : EIATTR_SPARSE_MMA_MASK
	.align		4
.L_61:
        /*0028*/ 	.byte	0x03, 0x50
        /*002a*/ 	.short	0x0000


	//----- nvinfo : EIATTR_MAXREG_COUNT
	.align		4
        /*002c*/ 	.byte	0x03, 0x1b
        /*002e*/ 	.short	0x00ff


	//----- nvinfo : EIATTR_MERCURY_ISA_VERSION
	.align		4
        /*0030*/ 	.byte	0x03, 0x5f
        /*0032*/ 	.short	0x0101


	//----- nvinfo : EIATTR_VRC_CTA_INIT_COUNT
	.align		4
        /*0034*/ 	.byte	0x02, 0x4a
	.zero		1
	.zero		1


	//----- nvinfo : EIATTR_EXIT_INSTR_OFFSETS
	.align		4
        /*0038*/ 	.byte	0x04, 0x1c
        /*003a*/ 	.short	(.L_63 - .L_62)


	//   ....[0]....
.L_62:
        /*003c*/ 	.word	0x00000100


	//   ....[1]....
        /*0040*/ 	.word	0x00000150


	//----- nvinfo : EIATTR_CBANK_PARAM_SIZE
	.align		4
.L_63:
        /*0044*/ 	.byte	0x03, 0x19
        /*0046*/ 	.short	0x0010


	//----- nvinfo : EIATTR_PARAM_CBANK
	.align		4
        /*0048*/ 	.byte	0x04, 0x0a
        /*004a*/ 	.short	(.L_65 - .L_64)
	.align		4
.L_64:
        /*004c*/ 	.word	index@(.nv.constant0._Z14generar_fichasPiS_)
        /*0050*/ 	.short	0x0380
        /*0052*/ 	.short	0x0010


	//----- nvinfo : EIATTR_SW_WAR
	.align		4
.L_65:
        /*0054*/ 	.byte	0x04, 0x36
        /*0056*/ 	.short	(.L_67 - .L_66)
.L_66:
        /*0058*/ 	.word	0x00000008
.L_67:


//--------------------- .nv.info._Z12bajar_fichasPi --------------------------
	.section	.nv.info._Z12bajar_fichasPi,"",@"SHT_CUDA_INFO"
	.sectionflags	@""
	.align	4


	//----- nvinfo : EIATTR_CUDA_API_VERSION
	.align		4
        /*0000*/ 	.byte	0x04, 0x37
        /*0002*/ 	.short	(.L_69 - .L_68)
.L_68:
        /*0004*/ 	.word	0x00000082


	//----- nvinfo : EIATTR_KPARAM_INFO
	.align		4
.L_69:
        /*0008*/ 	.byte	0x04, 0x17
        /*000a*/ 	.short	(.L_71 - .L_70)
.L_70:
        /*000c*/ 	.word	0x00000000
        /*0010*/ 	.short	0x0000
        /*0012*/ 	.short	0x0000
        /*0014*/ 	.byte	0x00, 0xf5, 0x21, 0x00


	//----- nvinfo : EIATTR_SPARSE_MMA_MASK
	.align		4
.L_71:
        /*0018*/ 	.byte	0x03, 0x50
        /*001a*/ 	.short	0x0000


	//----- nvinfo : EIATTR_MAXREG_COUNT
	.align		4
        /*001c*/ 	.byte	0x03, 0x1b
        /*001e*/ 	.short	0x00ff


	//----- nvinfo : EIATTR_MERCURY_ISA_VERSION
	.align		4
        /*0020*/ 	.byte	0x03, 0x5f
        /*0022*/ 	.short	0x0101


	//----- nvinfo : EIATTR_VRC_CTA_INIT_COUNT
	.align		4
        /*0024*/ 	.byte	0x02, 0x4a
	.zero		1
	.zero		1


	//----- nvinfo : EIATTR_EXIT_INSTR_OFFSETS
	.align		4
        /*0028*/ 	.byte	0x04, 0x1c
        /*002a*/ 	.short	(.L_73 - .L_72)


	//   ....[0]....
.L_72:
        /*002c*/ 	.word	0x00000060


	//   ....[1]....
        /*0030*/ 	.word	0x00000190


	//----- nvinfo : EIATTR_CRS_STACK_SIZE
	.align		4
.L_73:
        /*0034*/ 	.byte	0x04, 0x1e
        /*0036*/ 	.short	(.L_75 - .L_74)
.L_74:
        /*0038*/ 	.word	0x00000000


	//----- nvinfo : EIATTR_CBANK_PARAM_SIZE
	.align		4
.L_75:
        /*003c*/ 	.byte	0x03, 0x19
        /*003e*/ 	.short	0x0008


	//----- nvinfo : EIATTR_PARAM_CBANK
	.align		4
        /*0040*/ 	.byte	0x04, 0x0a
        /*0042*/ 	.short	(.L_77 - .L_76)
	.align		4
.L_76:
        /*0044*/ 	.word	index@(.nv.constant0._Z12bajar_fichasPi)
        /*0048*/ 	.short	0x0380
        /*004a*/ 	.short	0x0008


	//----- nvinfo : EIATTR_SW_WAR
	.align		4
.L_77:
        /*004c*/ 	.byte	0x04, 0x36
        /*004e*/ 	.short	(.L_79 - .L_78)
.L_78:
        /*0050*/ 	.word	0x00000008
.L_79:


//--------------------- .nv.info._Z4testv         --------------------------
	.section	.nv.info._Z4testv,"",@"SHT_CUDA_INFO"
	.sectionflags	@""
	.align	4


	//----- nvinfo : EIATTR_CUDA_API_VERSION
	.align		4
        /*0000*/ 	.byte	0x04, 0x37
        /*0002*/ 	.short	(.L_81 - .L_80)
.L_80:
        /*0004*/ 	.word	0x00000082


	//----- nvinfo : EIATTR_SPARSE_MMA_MASK
	.align		4
.L_81:
        /*0008*/ 	.byte	0x03, 0x50
        /*000a*/ 	.short	0x0000


	//----- nvinfo : EIATTR_MAXREG_COUNT
	.align		4
        /*000c*/ 	.byte	0x03, 0x1b
        /*000e*/ 	.short	0x00ff


	//----- nvinfo : EIATTR_MERCURY_ISA_VERSION
	.align		4
        /*0010*/ 	.byte	0x03, 0x5f
        /*0012*/ 	.short	0x0101


	//----- nvinfo : EIATTR_VRC_CTA_INIT_COUNT
	.align		4
        /*0014*/ 	.byte	0x02, 0x4a
	.zero		1
	.zero		1


	//----- nvinfo : EIATTR_EXIT_INSTR_OFFSETS
	.align		4
        /*0018*/ 	.byte	0x04, 0x1c
        /*001a*/ 	.short	(.L_83 - .L_82)


	//   ....[0]....
.L_82:
        /*001c*/ 	.word	0x00000010


	//----- nvinfo : EIATTR_SW_WAR
	.align		4
.L_83:
        /*0020*/ 	.byte	0x04, 0x36
        /*0022*/ 	.short	(.L_85 - .L_84)
.L_84:
        /*0024*/ 	.word	0x00000008
.L_85:


//--------------------- .nv.info._Z13test_functionv --------------------------
	.section	.nv.info._Z13test_functionv,"",@"SHT_CUDA_INFO"
	.sectionflags	@""
	.align	4


	//----- nvinfo : EIATTR_CUDA_API_VERSION
	.align		4
        /*0000*/ 	.byte	0x04, 0x37
        /*0002*/ 	.short	(.L_87 - .L_86)
.L_86:
        /*0004*/ 	.word	0x00000082


	//----- nvinfo : EIATTR_SPARSE_MMA_MASK
	.align		4
.L_87:
        /*0008*/ 	.byte	0x03, 0x50
        /*000a*/ 	.short	0x0000


	//----- nvinfo : EIATTR_MAXREG_COUNT
	.align		4
        /*000c*/ 	.byte	0x03, 0x1b
        /*000e*/ 	.short	0x00ff


	//----- nvinfo : EIATTR_MERCURY_ISA_VERSION
	.align		4
        /*0010*/ 	.byte	0x03, 0x5f
        /*0012*/ 	.short	0x0101


	//----- nvinfo : EIATTR_VRC_CTA_INIT_COUNT
	.align		4
        /*0014*/ 	.byte	0x02, 0x4a
	.zero		1
	.zero		1


	//----- nvinfo : EIATTR_EXIT_INSTR_OFFSETS
	.align		4
        /*0018*/ 	.byte	0x04, 0x1c
        /*001a*/ 	.short	(.L_89 - .L_88)


	//   ....[0]....
.L_88:
        /*001c*/ 	.word	0x00000010


	//----- nvinfo : EIATTR_SW_WAR
	.align		4
.L_89:
        /*0020*/ 	.byte	0x04, 0x36
        /*0022*/ 	.short	(.L_91 - .L_90)
.L_90:
        /*0024*/ 	.word	0x00000008
.L_91:


//--------------------- .nv.callgraph             --------------------------
	.section	.nv.callgraph,"",@"SHT_CUDA_CALLGRAPH"
	.align	4
	.sectionentsize	8
	.align		4
        /*0000*/ 	.word	0x00000000
	.align		4
        /*0004*/ 	.word	0xffffffff
	.align		4
        /*0008*/ 	.word	index@(_Z15eliminar_fichasPiS_S_)
	.align		4
        /*000c*/ 	.word	index@(vprintf)
	.align		4
        /*0010*/ 	.word	0x00000000
	.align		4
        /*0014*/ 	.word	0xfffffffe
	.align		4
        /*0018*/ 	.word	0x00000000
	.align		4
        /*001c*/ 	.word	0xfffffffd
	.align		4
        /*0020*/ 	.word	0x00000000
	.align		4
        /*0024*/ 	.word	0xfffffffc


//--------------------- .nv.constant4             --------------------------
	.section	.nv.constant4,"a",@progbits
	.align	8
	.align		8
.nv.constant4:
        /*0000*/ 	.dword	vprintf
	.align		8
        /*0008*/ 	.dword	$str


//--------------------- .nv.constant3             --------------------------
	.section	.nv.constant3,"a",@progbits
	.align	4
.nv.constant3:
	.type		dev_N,@object
	.size		dev_N,(dev_M - dev_N)
dev_N:
	.zero		4
	.type		dev_M,@object
	.size		dev_M,(dev_DIF - dev_M)
dev_M:
	.zero		4
	.type		dev_DIF,@object
	.size		dev_DIF,(.L_2 - dev_DIF)
dev_DIF:
	.zero		4
.L_2:


//--------------------- .text._Z15eliminar_fichasPiS_S_ --------------------------
	.section	.text._Z15eliminar_fichasPiS_S_,"ax",@progbits
	.align	128
        .global         _Z15eliminar_fichasPiS_S_
        .type           _Z15eliminar_fichasPiS_S_,@function
        .size           _Z15eliminar_fichasPiS_S_,(.L_x_21 - _Z15eliminar_fichasPiS_S_)
        .other          _Z15eliminar_fichasPiS_S_,@"STO_CUDA_ENTRY STV_DEFAULT"
_Z15eliminar_fichasPiS_S_:
.text._Z15eliminar_fichasPiS_S_:
[----:B------:R-:W0:Y:S08]  /*0000*/  LDC R1, c[0x0][0x37c] ;  /* 0x0000df00ff017b82 */ /* 0x000e300000000800 */
[----:B------:R-:W1:Y:S01]  /*0010*/  LDC.64 R2, c[0x0][0x388] ;  /* 0x0000e200ff027b82 */ /* 0x000e620000000a00 */
[----:B------:R-:W1:Y:S01]  /*0020*/  LDCU.64 UR36, c[0x0][0x358] ;  /* 0x00006b00ff2477ac */ /* 0x000e620008000a00 */
[----:B------:R-:W2:Y:S01]  /*0030*/  S2R R5, SR_TID.X ;  /* 0x0000000000057919 */ /* 0x000ea20000002100 */
[----:B0-----:R-:W-:Y:S01]  /*0040*/  VIADD R1, R1, 0xfffffff8 ;  /* 0xfffffff801017836 */ /* 0x001fe20000000000 */
[----:B------:R-:W0:Y:S01]  /*0050*/  S2R R7, SR_TID.Y ;  /* 0x0000000000077919 */ /* 0x000e220000002200 */
[----:B------:R-:W3:Y:S03]  /*0060*/  LDCU UR5, c[0x0][0x2fc] ;  /* 0x00005f80ff0577ac */ /* 0x000ee60008000800 */
[----:B------:R-:W2:Y:S01]  /*0070*/  S2UR UR4, SR_CTAID.X ;  /* 0x00000000000479c3 */ /* 0x000ea20000002500 */
[----:B------:R-:W4:Y:S07]  /*0080*/  LDCU UR7, c[0x3][URZ] ;  /* 0x00c00000ff0777ac */ /* 0x000f2e0008000800 */
[----:B------:R-:W0:Y:S01]  /*0090*/  S2UR UR6, SR_CTAID.Y ;  /* 0x00000000000679c3 */ /* 0x000e220000002600 */
[----:B-1----:R-:W5:Y:S07]  /*00a0*/  LDG.E R17, desc[UR36][R2.64] ;  /* 0x0000002402117981 */ /* 0x002f6e000c1e1900 */
[----:B------:R-:W1:Y:S01]  /*00b0*/  LDC.64 R8, c[0x0][0x380] ;  /* 0x0000e000ff087b82 */ /* 0x000e620000000a00 */
[----:B------:R0:W5:Y:S07]  /*00c0*/  LDG.E R4, desc[UR36][R2.64+0x4] ;  /* 0x0000042402047981 */ /* 0x00016e000c1e1900 */
[----:B------:R-:W2:Y:S08]  /*00d0*/  LDC R0, c[0x0][0x360] ;  /* 0x0000d800ff007b82 */ /* 0x000eb00000000800 */
[----:B------:R-:W0:Y:S01]  /*00e0*/  LDC R6, c[0x0][0x364] ;  /* 0x0000d900ff067b82 */ /* 0x000e220000000800 */
[----:B--2---:R-:W-:-:S02]  /*00f0*/  IMAD R0, R0, UR4, R5 ;  /* 0x0000000400007c24 */ /* 0x004fc4000f8e0205 */
[----:B0-----:R-:W-:-:S04]  /*0100*/  IMAD R3, R6, UR6, R7 ;  /* 0x0000000606037c24 */ /* 0x001fc8000f8e0207 */
[----:B----4-:R-:W-:Y:S02]  /*0110*/  IMAD R2, R3, UR7, R0 ;  /* 0x0000000703027c24 */ /* 0x010fe4000f8e0200 */
[----:B-----5:R-:W-:-:S04]  /*0120*/  IMAD R17, R17, UR7, R4 ;  /* 0x0000000711117c24 */ /* 0x020fc8000f8e0204 */
[----:B-1----:R-:W-:-:S04]  /*0130*/  IMAD.WIDE R4, R17, 0x4, R8 ;  /* 0x0000000411047825 */ /* 0x002fc800078e0208 */
[----:B------:R-:W-:Y:S02]  /*0140*/  IMAD.WIDE R8, R2, 0x4, R8 ;  /* 0x0000000402087825 */ /* 0x000fe400078e0208 */
[----:B------:R-:W2:Y:S04]  /*0150*/  LDG.E R4, desc[UR36][R4.64] ;  /* 0x0000002404047981 */ /* 0x000ea8000c1e1900 */
[----:B------:R-:W2:Y:S01]  /*0160*/  LDG.E R9, desc[UR36][R8.64] ;  /* 0x0000002408097981 */ /* 0x000ea2000c1e1900 */
[----:B------:R-:W0:Y:S02]  /*0170*/  LDCU UR4, c[0x0][0x2f8] ;  /* 0x00005f00ff0477ac */ /* 0x000e240008000800 */
[----:B0-----:R-:W-:-:S05]  /*0180*/  IADD3 R6, P1, PT, R1, UR4, RZ ;  /* 0x0000000401067c10 */ /* 0x001fca000ff3e0ff */
[----:B---3--:R-:W-:Y:S01]  /*0190*/  IMAD.X R7, RZ, RZ, UR5, P1 ;  /* 0x00000005ff077e24 */ /* 0x008fe200088e06ff */
[----:B--2---:R-:W-:-:S13]  /*01a0*/  ISETP.NE.AND P0, PT, R9, R4, PT ;  /* 0x000000040900720c */ /* 0x004fda0003f05270 */
[----:B------:R-:W-:Y:S05]  /*01b0*/  @P0 BRA `(.L_x_0) ;  /* 0x0000000000300947 */ /* 0x000fea0003800000 */
[----:B------:R-:W-:Y:S01]  /*01c0*/  MOV R0, 0x0 ;  /* 0x0000000000007802 */ /* 0x000fe20000000f00 */
[----:B------:R0:W-:Y:S01]  /*01d0*/  STL [R1], R2 ;  /* 0x0000000201007387 */ /* 0x0001e20000100800 */
[----:B------:R-:W1:Y:S02]  /*01e0*/  LDCU.64 UR4, c[0x4][0x8] ;  /* 0x01000100ff0477ac */ /* 0x000e640008000a00 */
[----:B------:R0:W2:Y:S01]  /*01f0*/  LDC.64 R8, c[0x4][R0] ;  /* 0x0100000000087b82 */ /* 0x0000a20000000a00 */
[----:B-1----:R-:W-:Y:S02]  /*0200*/  IMAD.U32 R4, RZ, RZ, UR4 ;  /* 0x00000004ff047e24 */ /* 0x002fe4000f8e00ff */
[----:B0-----:R-:W-:-:S07]  /*0210*/  IMAD.U32 R5, RZ, RZ, UR5 ;  /* 0x00000005ff057e24 */ /* 0x001fce000f8e00ff */
[----:B------:R-:W-:-:S07]  /*0220*/  LEPC R20, `(.L_x_1) ;  /* 0x000000001014794e */ /* 0x000fce0000000000 */
[----:B--2---:R-:W-:Y:S05]  /*0230*/  CALL.ABS.NOINC R8 ;  /* 0x0000000008007343 */ /* 0x004fea0003c00000 */
.L_x_1:
[----:B------:R-:W0:Y:S01]  /*0240*/  LDC.64 R4, c[0x0][0x390] ;  /* 0x0000e400ff047b82 */ /* 0x000e220000000a00 */
[----:B------:R-:W-:Y:S02]  /*0250*/  IMAD.MOV.U32 R3, RZ, RZ, 0x1 ;  /* 0x00000001ff037424 */ /* 0x000fe400078e00ff */
[----:B0-----:R-:W-:-:S05]  /*0260*/  IMAD.WIDE R4, R2, 0x4, R4 ;  /* 0x0000000402047825 */ /* 0x001fca00078e0204 */
[----:B------:R0:W-:Y:S02]  /*0270*/  STG.E desc[UR36][R4.64], R3 ;  /* 0x0000000304007986 */ /* 0x0001e4000c101924 */
.L_x_0:
[----:B------:R-:W-:Y:S05]  /*0280*/  WARPSYNC.ALL ;  /* 0x0000000000007948 */ /* 0x000fea0003800000 */
[----:B------:R-:W-:Y:S01]  /*0290*/  BAR.SYNC.DEFER_BLOCKING 0x0 ;  /* 0x0000000000007b1d */ /* 0x000fe20000010000 */
[----:B------:R-:W-:-:S13]  /*02a0*/  ISETP.NE.AND P0, PT, R2, R17, PT ;  /* 0x000000110200720c */ /* 0x000fda0003f05270 */
[----:B------:R-:W-:Y:S05]  /*02b0*/  @P0 EXIT ;  /* 0x000000000000094d */ /* 0x000fea0003800000 */
[----:B------:R-:W0:Y:S01]  /*02c0*/  LDCU.64 UR4, c[0x0][0x380] ;  /* 0x00007000ff0477ac */ /* 0x000e220008000a00 */
[----:B------:R-:W-:Y:S02]  /*02d0*/  HFMA2 R21, -RZ, RZ, 0, 0 ;  /* 0x00000000ff157431 */ /* 0x000fe400000001ff */
[----:B------:R-:W-:Y:S01]  /*02e0*/  IMAD.MOV.U32 R8, RZ, RZ, R2 ;  /* 0x000000ffff087224 */ /* 0x000fe200078e0002 */
[----:B------:R-:W-:Y:S01]  /*02f0*/  MOV R20, 0x360 ;  /* 0x0000036000147802 */ /* 0x000fe20000000f00 */
[----:B------:R-:W1:Y:S01]  /*0300*/  LDCU.64 UR6, c[0x0][0x390] ;  /* 0x00007200ff0677ac */ /* 0x000e620008000a00 */
[----:B0-----:R-:W-:Y:S01]  /*0310*/  MOV R4, UR4 ;  /* 0x0000000400047c02 */ /* 0x001fe20008000f00 */
[----:B------:R-:W-:Y:S02]  /*0320*/  IMAD.U32 R5, RZ, RZ, UR5 ;  /* 0x00000005ff057e24 */ /* 0x000fe4000f8e00ff */
[----:B-1----:R-:W-:Y:S02]  /*0330*/  IMAD.U32 R6, RZ, RZ, UR6 ;  /* 0x00000006ff067e24 */ /* 0x002fe4000f8e00ff */
[----:B------:R-:W-:-:S07]  /*0340*/  IMAD.U32 R7, RZ, RZ, UR7 ;  /* 0x00000007ff077e24 */ /* 0x000fce000f8e00ff */
[----:B------:R-:W-:Y:S05]  /*0350*/  CALL.REL.NOINC `($_Z15eliminar_fichasPiS_S_$_Z8eliminarPiS_ii) ;  /* 0x0000000000047944 */ /* 0x000fea0003c00000 */
[----:B------:R-:W-:Y:S05]  /*0360*/  EXIT ;  /* 0x000000000000794d */ /* 0x000fea0003800000 */
        .type           $_Z15eliminar_fichasPiS_S_$_Z8eliminarPiS_ii,@function
        .size           $_Z15eliminar_fichasPiS_S_$_Z8eliminarPiS_ii,(.L_x_21 - $_Z15eliminar_fichasPiS_S_$_Z8eliminarPiS_ii)
$_Z15eliminar_fichasPiS_S_$_Z8eliminarPiS_ii:
[----:B------:R-:W-:-:S05]  /*0370*/  VIADD R1, R1, 0xffffffc0 ;  /* 0xffffffc001017836 */ /* 0x000fca0000000000 */
[----:B------:R-:W-:Y:S04]  /*0380*/  STL [R1+0x38], R29 ;  /* 0x0000381d01007387 */ /* 0x000fe80000100800 */
[----:B------:R-:W-:Y:S04]  /*0390*/  STL [R1+0x34], R28 ;  /* 0x0000341c01007387 */ /* 0x000fe80000100800 */
[----:B------:R-:W-:Y:S04]  /*03a0*/  STL [R1+0x20], R23 ;  /* 0x0000201701007387 */ /* 0x000fe80000100800 */
[----:B------:R-:W-:Y:S04]  /*03b0*/  STL [R1+0x1c], R22 ;  /* 0x00001c1601007387 */ /* 0x000fe80000100800 */
[----:B------:R-:W-:Y:S04]  /*03c0*/  STL [R1+0x18], R21 ;  /* 0x0000181501007387 */ /* 0x000fe80000100800 */
[----:B------:R-:W-:Y:S04]  /*03d0*/  STL [R1+0x14], R20 ;  /* 0x0000141401007387 */ /* 0x000fe80000100800 */
[----:B------:R-:W-:Y:S04]  /*03e0*/  STL [R1+0x8], R17 ;  /* 0x0000081101007387 */ /* 0x000fe80000100800 */
[----:B------:R-:W-:Y:S04]  /*03f0*/  STL [R1+0x4], R16 ;  /* 0x0000041001007387 */ /* 0x000fe80000100800 */
[----:B------:R0:W-:Y:S04]  /*0400*/  STL [R1+0x10], R19 ;  /* 0x0000101301007387 */ /* 0x0001e80000100800 */
[----:B------:R1:W-:Y:S04]  /*0410*/  STL [R1+0xc], R18 ;  /* 0x00000c1201007387 */ /* 0x0003e80000100800 */
[----:B------:R2:W-:Y:S01]  /*0420*/  STL [R1+0x30], R27 ;  /* 0x0000301b01007387 */ /* 0x0005e20000100800 */
[----:B0-----:R-:W0:Y:S05]  /*0430*/  BMOV.32.CLEAR R19, B7 ;  /* 0x0000000007137355 */ /* 0x001e2a0000100000 */
[----:B-1----:R-:W1:Y:S05]  /*0440*/  BMOV.32.CLEAR R18, B6 ;  /* 0x0000000006127355 */ /* 0x002e6a0000100000 */
[----:B------:R-:W-:Y:S01]  /*0450*/  BSSY.RECONVERGENT B7, `(.L_x_2) ;  /* 0x00000b9000077945 */ /* 0x000fe20003800200 */
[----:B------:R3:W-:Y:S01]  /*0460*/  STL [R1+0x2c], R26 ;  /* 0x00002c1a01007387 */ /* 0x0007e20000100800 */
[----:B--2---:R-:W-:-:S03]  /*0470*/  IMAD.MOV.U32 R27, RZ, RZ, R7 ;  /* 0x000000ffff1b7224 */ /* 0x004fc600078e0007 */
[----:B------:R2:W-:Y:S04]  /*0480*/  STL [R1+0x28], R25 ;  /* 0x0000281901007387 */ /* 0x0005e80000100800 */
[----:B------:R4:W-:Y:S01]  /*0490*/  STL [R1+0x24], R24 ;  /* 0x0000241801007387 */ /* 0x0009e20000100800 */
[----:B---3--:R-:W-:-:S03]  /*04a0*/  IMAD.MOV.U32 R26, RZ, RZ, R6 ;  /* 0x000000ffff1a7224 */ /* 0x008fc600078e0006 */
[----:B------:R3:W-:Y:S01]  /*04b0*/  STL [R1], R2 ;  /* 0x0000000201007387 */ /* 0x0007e20000100800 */
[----:B--2---:R-:W-:Y:S01]  /*04c0*/  MOV R25, R5 ;  /* 0x0000000500197202 */ /* 0x004fe20000000f00 */
[----:B----4-:R-:W-:Y:S02]  /*04d0*/  IMAD.MOV.U32 R24, RZ, RZ, R4 ;  /* 0x000000ffff187224 */ /* 0x010fe400078e0004 */
[----:B---3--:R-:W-:Y:S01]  /*04e0*/  IMAD.MOV.U32 R2, RZ, RZ, R8 ;  /* 0x000000ffff027224 */ /* 0x008fe200078e0008 */
[----:B------:R-:W2:Y:S03]  /*04f0*/  LDC.64 R28, c[0x0][0x358] ;  /* 0x0000d600ff1c7b82 */ /* 0x000ea60000000a00 */
[----:B------:R-:W-:-:S05]  /*0500*/  IMAD.WIDE R4, R2, 0x4, R26 ;  /* 0x0000000402047825 */ /* 0x000fca00078e021a */
[----:B------:R-:W3:Y:S01]  /*0510*/  LDC.64 R6, c[0x3][RZ] ;  /* 0x00c00000ff067b82 */ /* 0x000ee20000000a00 */
[----:B--2---:R-:W-:Y:S02]  /*0520*/  R2UR UR4, R28 ;  /* 0x000000001c0472ca */ /* 0x004fe400000e0000 */
[----:B------:R-:W-:-:S13]  /*0530*/  R2UR UR5, R29 ;  /* 0x000000001d0572ca */ /* 0x000fda00000e0000 */
[----:B------:R-:W2:Y:S01]  /*0540*/  LDG.E R4, desc[UR4][R4.64] ;  /* 0x0000000404047981 */ /* 0x000ea2000c1e1900 */
[C---:B---3--:R-:W-:Y:S02]  /*0550*/  IMAD R17, R7.reuse, R6, RZ ;  /* 0x0000000607117224 */ /* 0x048fe400078e02ff */
[----:B------:R-:W-:Y:S01]  /*0560*/  VIADD R16, R7, 0xffffffff ;  /* 0xffffffff07107836 */ /* 0x000fe20000000000 */
[----:B012---:R-:W-:-:S13]  /*0570*/  ISETP.EQ.AND P0, PT, R4, 0x1, PT ;  /* 0x000000010400780c */ /* 0x007fda0003f02270 */
.L_x_12:
[----:B------:R-:W-:Y:S01]  /*0580*/  BSSY.RECONVERGENT B0, `(.L_x_3) ;  /* 0x000000b000007945 */ /* 0x000fe20003800200 */
[C---:B------:R-:W-:Y:S01]  /*0590*/  ISETP.GE.AND P1, PT, R2.reuse, R17, PT ;  /* 0x000000110200720c */ /* 0x040fe20003f26270 */
[----:B0-----:R-:W-:Y:S02]  /*05a0*/  IMAD.WIDE R22, R2, 0x4, R24 ;  /* 0x0000000402167825 */ /* 0x001fe400078e0218 */
[----:B-1----:R-:W-:Y:S10]  /*05b0*/  @!P0 BRA `(.L_x_4) ;  /* 0x00000000001c8947 */ /* 0x002ff40003800000 */
[----:B------:R-:W-:Y:S02]  /*05c0*/  R2UR UR4, R28 ;  /* 0x000000001c0472ca */ /* 0x000fe400000e0000 */
[----:B------:R-:W-:-:S13]  /*05d0*/  R2UR UR5, R29 ;  /* 0x000000001d0572ca */ /* 0x000fda00000e0000 */
[----:B------:R-:W2:Y:S02]  /*05e0*/  LDG.E R0, desc[UR4][R22.64] ;  /* 0x0000000416007981 */ /* 0x000ea4000c1e1900 */
[----:B--2---:R-:W-:-:S13]  /*05f0*/  ISETP.NE.AND P0, PT, R0, RZ, PT ;  /* 0x000000ff0000720c */ /* 0x004fda0003f05270 */
[----:B------:R-:W-:Y:S02]  /*0600*/  @P0 R2UR UR4, R28 ;  /* 0x000000001c0402ca */ /* 0x000fe400000e0000 */
[----:B------:R-:W-:-:S13]  /*0610*/  @P0 R2UR UR5, R29 ;  /* 0x000000001d0502ca */ /* 0x000fda00000e0000 */
[----:B------:R0:W-:Y:S02]  /*0620*/  @P0 STG.E desc[UR4][R22.64], RZ ;  /* 0x000000ff16000986 */ /* 0x0001e4000c101904 */
.L_x_4:
[----:B------:R-:W-:Y:S05]  /*0630*/  BSYNC.RECONVERGENT B0 ;  /* 0x0000000000007941 */ /* 0x000fea0003800200 */
.L_x_3:
[----:B------:R-:W-:Y:S04]  /*0640*/  BSSY.RECONVERGENT B6, `(.L_x_5) ;  /* 0x0000030000067945 */ /* 0x000fe80003800200 */
[----:B------:R-:W-:Y:S05]  /*0650*/  @P1 BRA `(.L_x_6) ;  /* 0x0000000000b81947 */ /* 0x000fea0003800000 */
[----:B------:R-:W1:Y:S01]  /*0660*/  LDC R9, c[0x3][0x4] ;  /* 0x00c00100ff097b82 */ /* 0x000e620000000800 */
[----:B------:R-:W-:-:S04]  /*0670*/  IADD3 R8, PT, PT, R2, 0x1, RZ ;  /* 0x0000000102087810 */ /* 0x000fc80007ffe0ff */
[----:B------:R-:W-:Y:S02]  /*0680*/  IABS R6, R8 ;  /* 0x0000000800067213 */ /* 0x000fe40000000000 */
[----:B------:R-:W-:Y:S02]  /*0690*/  ISETP.GE.AND P2, PT, R8, RZ, PT ;  /* 0x000000ff0800720c */ /* 0x000fe40003f46270 */
[----:B-1----:R-:W-:-:S04]  /*06a0*/  IABS R0, R9 ;  /* 0x0000000900007213 */ /* 0x002fc80000000000 */
[----:B------:R-:W1:Y:S08]  /*06b0*/  I2F.RP R3, R0 ;  /* 0x0000000000037306 */ /* 0x000e700000209400 */
[----:B-1----:R-:W1:Y:S02]  /*06c0*/  MUFU.RCP R3, R3 ;  /* 0x0000000300037308 */ /* 0x002e640000001000 */
[----:B-1----:R-:W-:-:S06]  /*06d0*/  VIADD R4, R3, 0xffffffe ;  /* 0x0ffffffe03047836 */ /* 0x002fcc0000000000 */
[----:B------:R1:W2:Y:S02]  /*06e0*/  F2I.FTZ.U32.TRUNC.NTZ R5, R4 ;  /* 0x0000000400057305 */ /* 0x0002a4000021f000 */
[----:B-1----:R-:W-:Y:S02]  /*06f0*/  IMAD.MOV.U32 R4, RZ, RZ, RZ ;  /* 0x000000ffff047224 */ /* 0x002fe400078e00ff */
[----:B--2---:R-:W-:-:S04]  /*0700*/  IMAD.MOV R7, RZ, RZ, -R5 ;  /* 0x000000ffff077224 */ /* 0x004fc800078e0a05 */
[----:B------:R-:W-:-:S04]  /*0710*/  IMAD R7, R7, R0, RZ ;  /* 0x0000000007077224 */ /* 0x000fc800078e02ff */
[----:B------:R-:W-:-:S06]  /*0720*/  IMAD.HI.U32 R5, R5, R7, R4 ;  /* 0x0000000705057227 */ /* 0x000fcc00078e0004 */
[----:B------:R-:W-:-:S04]  /*0730*/  IMAD.HI.U32 R5, R5, R6, RZ ;  /* 0x0000000605057227 */ /* 0x000fc800078e00ff */
[----:B------:R-:W-:-:S04]  /*0740*/  IMAD.MOV R5, RZ, RZ, -R5 ;  /* 0x000000ffff057224 */ /* 0x000fc800078e0a05 */
[----:B------:R-:W-:-:S05]  /*0750*/  IMAD R3, R0, R5, R6 ;  /* 0x0000000500037224 */ /* 0x000fca00078e0206 */
[----:B------:R-:W-:-:S13]  /*0760*/  ISETP.GT.U32.AND P0, PT, R0, R3, PT ;  /* 0x000000030000720c */ /* 0x000fda0003f04070 */
[----:B------:R-:W-:Y:S01]  /*0770*/  @!P0 IMAD.IADD R3, R3, 0x1, -R0 ;  /* 0x0000000103038824 */ /* 0x000fe200078e0a00 */
[----:B------:R-:W-:-:S04]  /*0780*/  ISETP.NE.AND P0, PT, R9, RZ, PT ;  /* 0x000000ff0900720c */ /* 0x000fc80003f05270 */
[----:B------:R-:W-:-:S13]  /*0790*/  ISETP.GT.U32.AND P1, PT, R0, R3, PT ;  /* 0x000000030000720c */ /* 0x000fda0003f24070 */
[----:B------:R-:W-:-:S05]  /*07a0*/  @!P1 IMAD.IADD R3, R3, 0x1, -R0 ;  /* 0x0000000103039824 */ /* 0x000fca00078e0a00 */
[----:B------:R-:W-:Y:S02]  /*07b0*/  @!P2 IADD3 R3, PT, PT, -R3, RZ, RZ ;  /* 0x000000ff0303a210 */ /* 0x000fe40007ffe1ff */
[----:B------:R-:W-:-:S04]  /*07c0*/  @!P0 LOP3.LUT R3, RZ, R9, RZ, 0x33, !PT ;  /* 0x00000009ff038212 */ /* 0x000fc800078e33ff */
[----:B------:R-:W-:-:S13]  /*07d0*/  ISETP.NE.AND P0, PT, R3, RZ, PT ;  /* 0x000000ff0300720c */ /* 0x000fda0003f05270 */
[----:B------:R-:W-:Y:S05]  /*07e0*/  @!P0 BRA `(.L_x_6) ;  /* 0x0000000000548947 */ /* 0x000fea0003800000 */
[----:B------:R-:W-:Y:S01]  /*07f0*/  R2UR UR4, R28 ;  /* 0x000000001c0472ca */ /* 0x000fe200000e0000 */
[----:B------:R-:W-:Y:S01]  /*0800*/  IMAD.MOV.U32 R10, RZ, RZ, R26 ;  /* 0x000000ffff0a7224 */ /* 0x000fe200078e001a */
[----:B------:R-:W-:Y:S01]  /*0810*/  R2UR UR5, R29 ;  /* 0x000000001d0572ca */ /* 0x000fe200000e0000 */
[----:B------:R-:W-:Y:S02]  /*0820*/  IMAD.MOV.U32 R11, RZ, RZ, R27 ;  /* 0x000000ffff0b7224 */ /* 0x000fe400078e001b */
[----:B------:R-:W-:-:S10]  /*0830*/  IMAD.WIDE R10, R2, 0x4, R10 ;  /* 0x00000004020a7825 */ /* 0x000fd400078e020a */
[----:B------:R-:W2:Y:S02]  /*0840*/  LDG.E R0, desc[UR4][R10.64+0x4] ;  /* 0x000004040a007981 */ /* 0x000ea4000c1e1900 */
[----:B--2---:R-:W-:-:S13]  /*0850*/  ISETP.NE.AND P0, PT, R0, 0x1, PT ;  /* 0x000000010000780c */ /* 0x004fda0003f05270 */
[----:B------:R-:W-:Y:S05]  /*0860*/  @P0 BRA `(.L_x_6) ;  /* 0x0000000000340947 */ /* 0x000fea0003800000 */
[C---:B------:R-:W-:Y:S01]  /*0870*/  R2UR UR4, R28.reuse ;  /* 0x000000001c0472ca */ /* 0x040fe200000e0000 */
[----:B------:R-:W-:Y:S01]  /*0880*/  IMAD.MOV.U32 R4, RZ, RZ, R24 ;  /* 0x000000ffff047224 */ /* 0x000fe200078e0018 */
[C---:B------:R-:W-:Y:S01]  /*0890*/  R2UR UR5, R29.reuse ;  /* 0x000000001d0572ca */ /* 0x040fe200000e0000 */
[----:B------:R-:W-:Y:S01]  /*08a0*/  IMAD.MOV.U32 R5, RZ, RZ, R25 ;  /* 0x000000ffff057224 */ /* 0x000fe200078e0019 */
[----:B------:R-:W-:Y:S01]  /*08b0*/  R2UR UR6, R28 ;  /* 0x000000001c0672ca */ /* 0x000fe200000e0000 */
[----:B------:R-:W-:Y:S01]  /*08c0*/  IMAD.MOV.U32 R7, RZ, RZ, R27 ;  /* 0x000000ffff077224 */ /* 0x000fe200078e001b */
[----:B------:R-:W-:Y:S01]  /*08d0*/  R2UR UR7, R29 ;  /* 0x000000001d0772ca */ /* 0x000fe200000e0000 */
[----:B------:R-:W-:Y:S01]  /*08e0*/  IMAD.MOV.U32 R21, RZ, RZ, 0x0 ;  /* 0x00000000ff157424 */ /* 0x000fe200078e00ff */
[----:B------:R-:W-:Y:S02]  /*08f0*/  MOV R6, R26 ;  /* 0x0000001a00067202 */ /* 0x000fe40000000f00 */
[----:B------:R-:W-:-:S05]  /*0900*/  MOV R20, 0x940 ;  /* 0x0000094000147802 */ /* 0x000fca0000000f00 */
[----:B------:R1:W-:Y:S04]  /*0910*/  STG.E desc[UR4][R22.64+0x4], RZ ;  /* 0x000004ff16007986 */ /* 0x0003e8000c101904 */
[----:B------:R1:W-:Y:S02]  /*0920*/  STG.E desc[UR6][R10.64+0x4], RZ ;  /* 0x000004ff0a007986 */ /* 0x0003e4000c101906 */
[----:B01----:R-:W-:Y:S05]  /*0930*/  CALL.REL.NOINC `($_Z15eliminar_fichasPiS_S_$_Z8eliminarPiS_ii) ;  /* 0xfffffff8008c7944 */ /* 0x003fea0003c3ffff */
.L_x_6:
[----:B------:R-:W-:Y:S05]  /*0940*/  BSYNC.RECONVERGENT B6 ;  /* 0x0000000000067941 */ /* 0x000fea0003800200 */
.L_x_5:
[----:B------:R-:W-:Y:S01]  /*0950*/  ISETP.GE.AND P0, PT, R2, 0x1, PT ;  /* 0x000000010200780c */ /* 0x000fe20003f06270 */
[----:B------:R-:W-:-:S12]  /*0960*/  BSSY.RECONVERGENT B6, `(.L_x_7) ;  /* 0x0000034000067945 */ /* 0x000fd80003800200 */
[----:B------:R-:W-:Y:S05]  /*0970*/  @!P0 BRA `(.L_x_8) ;  /* 0x0000000000c88947 */ /* 0x000fea0003800000 */
[----:B------:R-:W1:Y:S01]  /*0980*/  LDC R6, c[0x3][0x4] ;  /* 0x00c00100ff067b82 */ /* 0x000e620000000800 */
[----:B------:R-:W-:-:S04]  /*0990*/  IADD3 R8, PT, PT, R2, -0x1, RZ ;  /* 0xffffffff02087810 */ /* 0x000fc80007ffe0ff */
[----:B------:R-:W-:Y:S02]  /*09a0*/  IABS R9, R8 ;  /* 0x0000000800097213 */ /* 0x000fe40000000000 */
[----:B------:R-:W-:Y:S02]  /*09b0*/  ISETP.GE.AND P1, PT, R8, RZ, PT ;  /* 0x000000ff0800720c */ /* 0x000fe40003f26270 */
[----:B-1----:R-:W-:Y:S02]  /*09c0*/  IABS R0, R6 ;  /* 0x0000000600007213 */ /* 0x002fe40000000000 */
[----:B------:R-:W-:Y:S02]  /*09d0*/  ISETP.NE.AND P2, PT, R6, RZ, PT ;  /* 0x000000ff0600720c */ /* 0x000fe40003f45270 */
[----:B------:R-:W1:Y:S08]  /*09e0*/  I2F.RP R3, R0 ;  /* 0x0000000000037306 */ /* 0x000e700000209400 */
[----:B-1----:R-:W1:Y:S02]  /*09f0*/  MUFU.RCP R3, R3 ;  /* 0x0000000300037308 */ /* 0x002e640000001000 */
[----:B-1----:R-:W-:-:S06]  /*0a00*/  VIADD R4, R3, 0xffffffe ;  /* 0x0ffffffe03047836 */ /* 0x002fcc0000000000 */
[----:B------:R1:W2:Y:S02]  /*0a10*/  F2I.FTZ.U32.TRUNC.NTZ R5, R4 ;  /* 0x0000000400057305 */ /* 0x0002a4000021f000 */
[----:B-1----:R-:W-:Y:S02]  /*0a20*/  IMAD.MOV.U32 R4, RZ, RZ, RZ ;  /* 0x000000ffff047224 */ /* 0x002fe400078e00ff */
[----:B--2---:R-:W-:-:S04]  /*0a30*/  IMAD.MOV R7, RZ, RZ, -R5 ;  /* 0x000000ffff077224 */ /* 0x004fc800078e0a05 */
[----:B------:R-:W-:-:S04]  /*0a40*/  IMAD R7, R7, R0, RZ ;  /* 0x0000000007077224 */ /* 0x000fc800078e02ff */
[----:B------:R-:W-:-:S04]  /*0a50*/  IMAD.HI.U32 R10, R5, R7, R4 ;  /* 0x00000007050a7227 */ /* 0x000fc800078e0004 */
[----:B------:R-:W-:-:S04]  /*0a60*/  IMAD.MOV.U32 R5, RZ, RZ, R9 ;  /* 0x000000ffff057224 */ /* 0x000fc800078e0009 */
[----:B------:R-:W-:-:S04]  /*0a70*/  IMAD.HI.U32 R3, R10, R5, RZ ;  /* 0x000000050a037227 */ /* 0x000fc800078e00ff */
[----:B------:R-:W-:-:S04]  /*0a80*/  IMAD.MOV R3, RZ, RZ, -R3 ;  /* 0x000000ffff037224 */ /* 0x000fc800078e0a03 */
[----:B------:R-:W-:-:S05]  /*0a90*/  IMAD R3, R0, R3, R5 ;  /* 0x0000000300037224 */ /* 0x000fca00078e0205 */
[----:B------:R-:W-:-:S13]  /*0aa0*/  ISETP.GT.U32.AND P0, PT, R0, R3, PT ;  /* 0x000000030000720c */ /* 0x000fda0003f04070 */
[----:B------:R-:W-:-:S05]  /*0ab0*/  @!P0 IMAD.IADD R3, R3, 0x1, -R0 ;  /* 0x0000000103038824 */ /* 0x000fca00078e0a00 */
[----:B------:R-:W-:-:S13]  /*0ac0*/  ISETP.GT.U32.AND P0, PT, R0, R3, PT ;  /* 0x000000030000720c */ /* 0x000fda0003f04070 */
[----:B------:R-:W-:-:S05]  /*0ad0*/  @!P0 IADD3 R3, PT, PT, R3, -R0, RZ ;  /* 0x8000000003038210 */ /* 0x000fca0007ffe0ff */
[----:B------:R-:W-:Y:S01]  /*0ae0*/  @!P1 IMAD.MOV R3, RZ, RZ, -R3 ;  /* 0x000000ffff039224 */ /* 0x000fe200078e0a03 */
[----:B------:R-:W-:-:S04]  /*0af0*/  @!P2 LOP3.LUT R3, RZ, R6, RZ, 0x33, !PT ;  /* 0x00000006ff03a212 */ /* 0x000fc800078e33ff */
[----:B------:R-:W-:-:S13]  /*0b00*/  ISETP.NE.AND P0, PT, R3, R16, PT ;  /* 0x000000100300720c */ /* 0x000fda0003f05270 */
[----:B------:R-:W-:Y:S05]  /*0b10*/  @!P0 BRA `(.L_x_8) ;  /* 0x0000000000608947 */ /* 0x000fea0003800000 */
[----:B------:R-:W-:Y:S01]  /*0b20*/  R2UR UR4, R28 ;  /* 0x000000001c0472ca */ /* 0x000fe200000e0000 */
[----:B------:R-:W-:Y:S01]  /*0b30*/  IMAD.MOV.U32 R10, RZ, RZ, R26 ;  /* 0x000000ffff0a7224 */ /* 0x000fe200078e001a */
[----:B------:R-:W-:Y:S01]  /*0b40*/  R2UR UR5, R29 ;  /* 0x000000001d0572ca */ /* 0x000fe200000e0000 */
[----:B------:R-:W-:Y:S02]  /*0b50*/  IMAD.MOV.U32 R11, RZ, RZ, R27 ;  /* 0x000000ffff0b7224 */ /* 0x000fe400078e001b */
[----:B------:R-:W-:-:S10]  /*0b60*/  IMAD.WIDE.U32 R10, R8, 0x4, R10 ;  /* 0x00000004080a7825 */ /* 0x000fd400078e000a */
[----:B------:R-:W2:Y:S02]  /*0b70*/  LDG.E R0, desc[UR4][R10.64] ;  /* 0x000000040a007981 */ /* 0x000ea4000c1e1900 */
[----:B--2---:R-:W-:-:S13]  /*0b80*/  ISETP.NE.AND P0, PT, R0, 0x1, PT ;  /* 0x000000010000780c */ /* 0x004fda0003f05270 */
[----:B------:R-:W-:Y:S05]  /*0b90*/  @P0 BRA `(.L_x_8) ;  /* 0x0000000000400947 */ /* 0x000fea0003800000 */
[C---:B------:R-:W-:Y:S01]  /*0ba0*/  R2UR UR4, R28.reuse ;  /* 0x000000001c0472ca */ /* 0x040fe200000e0000 */
[--C-:B------:R-:W-:Y:S01]  /*0bb0*/  IMAD.MOV.U32 R12, RZ, RZ, R24.reuse ;  /* 0x000000ffff0c7224 */ /* 0x100fe200078e0018 */
[C---:B------:R-:W-:Y:S01]  /*0bc0*/  R2UR UR5, R29.reuse ;  /* 0x000000001d0572ca */ /* 0x040fe200000e0000 */
[----:B------:R-:W-:Y:S01]  /*0bd0*/  HFMA2 R21, -RZ, RZ, 0, 0 ;  /* 0x00000000ff157431 */ /* 0x000fe200000001ff */
[----:B------:R-:W-:Y:S01]  /*0be0*/  R2UR UR6, R28 ;  /* 0x000000001c0672ca */ /* 0x000fe200000e0000 */
[----:B------:R-:W-:Y:S01]  /*0bf0*/  IMAD.MOV.U32 R4, RZ, RZ, R24 ;  /* 0x000000ffff047224 */ /* 0x000fe200078e0018 */
[----:B------:R-:W-:Y:S01]  /*0c00*/  R2UR UR7, R29 ;  /* 0x000000001d0772ca */ /* 0x000fe200000e0000 */
[----:B------:R-:W-:Y:S01]  /*0c10*/  IMAD.MOV.U32 R5, RZ, RZ, R25 ;  /* 0x000000ffff057224 */ /* 0x000fe200078e0019 */
[----:B------:R-:W-:Y:S01]  /*0c20*/  MOV R13, R25 ;  /* 0x00000019000d7202 */ /* 0x000fe20000000f00 */
[----:B------:R-:W-:Y:S01]  /*0c30*/  IMAD.MOV.U32 R6, RZ, RZ, R26 ;  /* 0x000000ffff067224 */ /* 0x000fe200078e001a */
[----:B------:R-:W-:Y:S01]  /*0c40*/  MOV R20, 0xca0 ;  /* 0x00000ca000147802 */ /* 0x000fe20000000f00 */
[----:B------:R-:W-:-:S02]  /*0c50*/  IMAD.MOV.U32 R7, RZ, RZ, R27 ;  /* 0x000000ffff077224 */ /* 0x000fc400078e001b */
[----:B------:R-:W-:-:S05]  /*0c60*/  IMAD.WIDE.U32 R12, R8, 0x4, R12 ;  /* 0x00000004080c7825 */ /* 0x000fca00078e000c */
[----:B------:R1:W-:Y:S04]  /*0c70*/  STG.E desc[UR4][R12.64], RZ ;  /* 0x000000ff0c007986 */ /* 0x0003e8000c101904 */
[----:B------:R1:W-:Y:S02]  /*0c80*/  STG.E desc[UR6][R10.64], RZ ;  /* 0x000000ff0a007986 */ /* 0x0003e4000c101906 */
[----:B01----:R-:W-:Y:S05]  /*0c90*/  CALL.REL.NOINC `($_Z15eliminar_fichasPiS_S_$_Z8eliminarPiS_ii) ;  /* 0xfffffff400b47944 */ /* 0x003fea0003c3ffff */
.L_x_8:
[----:B------:R-:W-:Y:S05]  /*0ca0*/  BSYNC.RECONVERGENT B6 ;  /* 0x0000000000067941 */ /* 0x000fea0003800200 */
.L_x_7:
[----:B------:R-:W1:Y:S01]  /*0cb0*/  LDC R3, c[0x3][0x4] ;  /* 0x00c00100ff037b82 */ /* 0x000e620000000800 */
[----:B------:R-:W-:Y:S01]  /*0cc0*/  BSSY.RECONVERGENT B6, `(.L_x_9) ;  /* 0x000001a000067945 */ /* 0x000fe20003800200 */
[----:B-1----:R-:W-:-:S05]  /*0cd0*/  IMAD.IADD R8, R2, 0x1, R3 ;  /* 0x0000000102087824 */ /* 0x002fca00078e0203 */
[----:B------:R-:W-:-:S13]  /*0ce0*/  ISETP.GE.AND P0, PT, R8, R17, PT ;  /* 0x000000110800720c */ /* 0x000fda0003f06270 */
[----:B------:R-:W-:Y:S05]  /*0cf0*/  @P0 BRA `(.L_x_10) ;  /* 0x0000000000580947 */ /* 0x000fea0003800000 */
        /* <DEDUP_REMOVED lines=8> */
[----:B------:R-:W-:Y:S01]  /*0d80*/  R2UR UR4, R28 ;  /* 0x000000001c0472ca */ /* 0x000fe200000e0000 */
[----:B0-----:R-:W-:Y:S01]  /*0d90*/  IMAD.WIDE R22, R3, 0x4, R22 ;  /* 0x0000000403167825 */ /* 0x001fe200078e0216 */
[----:B------:R-:W-:-:S03]  /*0da0*/  R2UR UR5, R29 ;  /* 0x000000001d0572ca */ /* 0x000fc600000e0000 */
[----:B------:R-:W-:Y:S01]  /*0db0*/  HFMA2 R21, -RZ, RZ, 0, 0 ;  /* 0x00000000ff157431 */ /* 0x000fe200000001ff */
[----:B------:R-:W-:Y:S01]  /*0dc0*/  R2UR UR6, R28 ;  /* 0x000000001c0672ca */ /* 0x000fe200000e0000 */
[----:B------:R-:W-:Y:S01]  /*0dd0*/  IMAD.MOV.U32 R5, RZ, RZ, R25 ;  /* 0x000000ffff057224 */ /* 0x000fe200078e0019 */
[----:B------:R-:W-:Y:S01]  /*0de0*/  R2UR UR7, R29 ;  /* 0x000000001d0772ca */ /* 0x000fe200000e0000 */
[----:B------:R-:W-:Y:S01]  /*0df0*/  IMAD.MOV.U32 R6, RZ, RZ, R26 ;  /* 0x000000ffff067224 */ /* 0x000fe200078e001a */
[----:B------:R-:W-:Y:S01]  /*0e00*/  MOV R4, R24 ;  /* 0x0000001800047202 */ /* 0x000fe20000000f00 */
[----:B------:R-:W-:Y:S01]  /*0e10*/  IMAD.MOV.U32 R7, RZ, RZ, R27 ;  /* 0x000000ffff077224 */ /* 0x000fe200078e001b */
[----:B------:R-:W-:-:S03]  /*0e20*/  MOV R20, 0xe60 ;  /* 0x00000e6000147802 */ /* 0x000fc60000000f00 */
[----:B------:R0:W-:Y:S06]  /*0e30*/  STG.E desc[UR4][R22.64], RZ ;  /* 0x000000ff16007986 */ /* 0x0001ec000c101904 */
[----:B------:R0:W-:Y:S02]  /*0e40*/  STG.E desc[UR6][R10.64], RZ ;  /* 0x000000ff0a007986 */ /* 0x0001e4000c101906 */
[----:B0-----:R-:W-:Y:S05]  /*0e50*/  CALL.REL.NOINC `($_Z15eliminar_fichasPiS_S_$_Z8eliminarPiS_ii) ;  /* 0xfffffff400447944 */ /* 0x001fea0003c3ffff */
.L_x_10:
[----:B------:R-:W-:Y:S05]  /*0e60*/  BSYNC.RECONVERGENT B6 ;  /* 0x0000000000067941 */ /* 0x000fea0003800200 */
.L_x_9:
[----:B------:R-:W1:Y:S02]  /*0e70*/  LDC R3, c[0x3][0x4] ;  /* 0x00c00100ff037b82 */ /* 0x000e640000000800 */
[----:B-1----:R-:W-:-:S13]  /*0e80*/  ISETP.GE.AND P0, PT, R2, R3, PT ;  /* 0x000000030200720c */ /* 0x002fda0003f06270 */
[----:B------:R-:W-:Y:S05]  /*0e90*/  @!P0 BRA `(.L_x_11) ;  /* 0x0000000000508947 */ /* 0x000fea0003800000 */
[----:B------:R-:W-:Y:S01]  /*0ea0*/  R2UR UR4, R28 ;  /* 0x000000001c0472ca */ /* 0x000fe200000e0000 */
[----:B------:R-:W-:Y:S01]  /*0eb0*/  IMAD.IADD R2, R2, 0x1, -R3 ;  /* 0x0000000102027824 */ /* 0x000fe200078e0a03 */
[----:B------:R-:W-:Y:S01]  /*0ec0*/  R2UR UR5, R29 ;  /* 0x000000001d0572ca */ /* 0x000fe200000e0000 */
[----:B------:R-:W-:Y:S02]  /*0ed0*/  IMAD.MOV.U32 R6, RZ, RZ, R26 ;  /* 0x000000ffff067224 */ /* 0x000fe400078e001a */
[----:B------:R-:W-:Y:S02]  /*0ee0*/  IMAD.MOV.U32 R7, RZ, RZ, R27 ;  /* 0x000000ffff077224 */ /* 0x000fe400078e001b */
[----:B------:R-:W-:-:S08]  /*0ef0*/  IMAD.WIDE R6, R2, 0x4, R6 ;  /* 0x0000000402067825 */ /* 0x000fd000078e0206 */
[----:B------:R-:W2:Y:S02]  /*0f00*/  LDG.E R0, desc[UR4][R6.64] ;  /* 0x0000000406007981 */ /* 0x000ea4000c1e1900 */
[----:B--2---:R-:W-:-:S13]  /*0f10*/  ISETP.NE.AND P0, PT, R0, 0x1, PT ;  /* 0x000000010000780c */ /* 0x004fda0003f05270 */
[----:B------:R-:W-:Y:S05]  /*0f20*/  @P0 BRA `(.L_x_11) ;  /* 0x00000000002c0947 */ /* 0x000fea0003800000 */
[C---:B------:R-:W-:Y:S01]  /*0f30*/  R2UR UR4, R28.reuse ;  /* 0x000000001c0472ca */ /* 0x040fe200000e0000 */
[----:B------:R-:W-:Y:S01]  /*0f40*/  IMAD.MOV.U32 R5, RZ, RZ, R25 ;  /* 0x000000ffff057224 */ /* 0x000fe200078e0019 */
[C---:B------:R-:W-:Y:S02]  /*0f50*/  R2UR UR5, R29.reuse ;  /* 0x000000001d0572ca */ /* 0x040fe400000e0000 */
[----:B------:R-:W-:Y:S02]  /*0f60*/  R2UR UR6, R28 ;  /* 0x000000001c0672ca */ /* 0x000fe400000e0000 */
[----:B------:R-:W-:Y:S02]  /*0f70*/  R2UR UR7, R29 ;  /* 0x000000001d0772ca */ /* 0x000fe400000e0000 */
[----:B------:R-:W-:Y:S02]  /*0f80*/  MOV R4, R24 ;  /* 0x0000001800047202 */ /* 0x000fe40000000f00 */
[----:B------:R-:W-:-:S03]  /*0f90*/  PLOP3.LUT P0, PT, PT, PT, PT, 0x8, 0x80 ;  /* 0x000000000080781c */ /* 0x000fc60003f0e170 */
[----:B------:R-:W-:-:S05]  /*0fa0*/  IMAD.WIDE R4, R2, 0x4, R4 ;  /* 0x0000000402047825 */ /* 0x000fca00078e0204 */
[----:B------:R1:W-:Y:S04]  /*0fb0*/  STG.E desc[UR4][R4.64], RZ ;  /* 0x000000ff04007986 */ /* 0x0003e8000c101904 */
[----:B------:R1:W-:Y:S01]  /*0fc0*/  STG.E desc[UR6][R6.64], RZ ;  /* 0x000000ff06007986 */ /* 0x0003e2000c101906 */
[----:B------:R-:W-:Y:S05]  /*0fd0*/  BRA `(.L_x_12) ;  /* 0xfffffff400687947 */ /* 0x000fea000383ffff */
.L_x_11:
[----:B------:R-:W-:Y:S05]  /*0fe0*/  BSYNC.RECONVERGENT B7 ;  /* 0x0000000000077941 */ /* 0x000fea0003800200 */
.L_x_2:
[----:B------:R-:W2:Y:S01]  /*0ff0*/  LDL R20, [R1+0x14] ;  /* 0x0000140001147983 */ /* 0x000ea20000100800 */
[----:B------:R1:W-:Y:S05]  /*1000*/  BMOV.32 B6, R18 ;  /* 0x0000001206007356 */ /* 0x0003ea0000000000 */
[----:B------:R-:W2:Y:S01]  /*1010*/  LDL R21, [R1+0x18] ;  /* 0x0000180001157983 */ /* 0x000ea20000100800 */
[----:B------:R3:W-:Y:S05]  /*1020*/  BMOV.32 B7, R19 ;  /* 0x0000001307007356 */ /* 0x0007ea0000000000 */
[----:B------:R-:W2:Y:S04]  /*1030*/  LDL R2, [R1] ;  /* 0x0000000001027983 */ /* 0x000ea80000100800 */
[----:B------:R-:W2:Y:S04]  /*1040*/  LDL R16, [R1+0x4] ;  /* 0x0000040001107983 */ /* 0x000ea80000100800 */
[----:B------:R-:W2:Y:S04]  /*1050*/  LDL R17, [R1+0x8] ;  /* 0x0000080001117983 */ /* 0x000ea80000100800 */
[----:B-1----:R-:W2:Y:S04]  /*1060*/  LDL R18, [R1+0xc] ;  /* 0x00000c0001127983 */ /* 0x002ea80000100800 */
[----:B---3--:R-:W2:Y:S04]  /*1070*/  LDL R19, [R1+0x10] ;  /* 0x0000100001137983 */ /* 0x008ea80000100800 */
[----:B0-----:R-:W2:Y:S04]  /*1080*/  LDL R22, [R1+0x1c] ;  /* 0x00001c0001167983 */ /* 0x001ea80000100800 */
[----:B------:R-:W2:Y:S04]  /*1090*/  LDL R23, [R1+0x20] ;  /* 0x0000200001177983 */ /* 0x000ea80000100800 */
[----:B------:R-:W2:Y:S04]  /*10a0*/  LDL R24, [R1+0x24] ;  /* 0x0000240001187983 */ /* 0x000ea80000100800 */
[----:B------:R-:W2:Y:S04]  /*10b0*/  LDL R25, [R1+0x28] ;  /* 0x0000280001197983 */ /* 0x000ea80000100800 */
[----:B------:R-:W2:Y:S04]  /*10c0*/  LDL R26, [R1+0x2c] ;  /* 0x00002c00011a7983 */ /* 0x000ea80000100800 */
[----:B------:R-:W2:Y:S04]  /*10d0*/  LDL R27, [R1+0x30] ;  /* 0x00003000011b7983 */ /* 0x000ea80000100800 */
[----:B------:R-:W2:Y:S04]  /*10e0*/  LDL R28, [R1+0x34] ;  /* 0x00003400011c7983 */ /* 0x000ea80000100800 */
[----:B------:R0:W2:Y:S02]  /*10f0*/  LDL R29, [R1+0x38] ;  /* 0x00003800011d7983 */ /* 0x0000a40000100800 */
[----:B0-----:R-:W-:Y:S01]  /*1100*/  VIADD R1, R1, 0x40 ;  /* 0x0000004001017836 */ /* 0x001fe20000000000 */
[----:B--2---:R-:W-:Y:S06]  /*1110*/  RET.REL.NODEC R20 `(_Z15eliminar_fichasPiS_S_) ;  /* 0xffffffec14b87950 */ /* 0x004fec0003c3ffff */
.L_x_13:
[----:B------:R-:W-:-:S00]  /*1120*/  BRA `(.L_x_13) ;  /* 0xfffffffc00fc7947 */ /* 0x000fc0000383ffff */
[----:B------:R-:W-:-:S00]  /*1130*/  NOP ;  /* 0x0000000000007918 */ /* 0x000fc00000000000 */
        /* <DEDUP_REMOVED lines=12> */
.L_x_21:


//--------------------- .text._Z14generar_fichasPiS_ --------------------------
	.section	.text._Z14generar_fichasPiS_,"ax",@progbits
	.align	128
        .global         _Z14generar_fichasPiS_
        .type           _Z14generar_fichasPiS_,@function
        .size           _Z14generar_fichasPiS_,(.L_x_23 - _Z14generar_fichasPiS_)
        .other          _Z14generar_fichasPiS_,@"STO_CUDA_ENTRY STV_DEFAULT"
_Z14generar_fichasPiS_:
.text._Z14generar_fichasPiS_:
[----:B------:R-:W-:Y:S01]  /*0000*/  LDC R1, c[0x0][0x37c] ;  /* 0x0000df00ff017b82 */ /* 0x000fe20000000800 */
[----:B------:R-:W0:Y:S07]  /*0010*/  S2R R5, SR_TID.X ;  /* 0x0000000000057919 */ /* 0x000e2e0000002100 */
[----:B------:R-:W0:Y:S01]  /*0020*/  S2UR UR6, SR_CTAID.X ;  /* 0x00000000000679c3 */ /* 0x000e220000002500 */
[----:B------:R-:W1:Y:S01]  /*0030*/  LDCU UR8, c[0x3][URZ] ;  /* 0x00c00000ff0877ac */ /* 0x000e620008000800 */
[----:B------:R-:W2:Y:S01]  /*0040*/  S2R R7, SR_TID.Y ;  /* 0x0000000000077919 */ /* 0x000ea20000002200 */
[----:B------:R-:W3:Y:S05]  /*0050*/  LDCU.64 UR4, c[0x0][0x358] ;  /* 0x00006b00ff0477ac */ /* 0x000eea0008000a00 */
[----:B------:R-:W0:Y:S08]  /*0060*/  LDC R0, c[0x0][0x360] ;  /* 0x0000d800ff007b82 */ /* 0x000e300000000800 */
[----:B------:R-:W2:Y:S08]  /*0070*/  S2UR UR7, SR_CTAID.Y ;  /* 0x00000000000779c3 */ /* 0x000eb00000002600 */
[----:B------:R-:W2:Y:S08]  /*0080*/  LDC R4, c[0x0][0x364] ;  /* 0x0000d900ff047b82 */ /* 0x000eb00000000800 */
[----:B------:R-:W4:Y:S01]  /*0090*/  LDC.64 R2, c[0x0][0x380] ;  /* 0x0000e000ff027b82 */ /* 0x000f220000000a00 */
[----:B0-----:R-:W-:-:S02]  /*00a0*/  IMAD R0, R0, UR6, R5 ;  /* 0x0000000600007c24 */ /* 0x001fc4000f8e0205 */
[----:B--2---:R-:W-:-:S04]  /*00b0*/  IMAD R5, R4, UR7, R7 ;  /* 0x0000000704057c24 */ /* 0x004fc8000f8e0207 */
[----:B-1----:R-:W-:-:S04]  /*00c0*/  IMAD R7, R5, UR8, R0 ;  /* 0x0000000805077c24 */ /* 0x002fc8000f8e0200 */
[----:B----4-:R-:W-:-:S05]  /*00d0*/  IMAD.WIDE R2, R7, 0x4, R2 ;  /* 0x0000000407027825 */ /* 0x010fca00078e0202 */
[----:B---3--:R-:W2:Y:S02]  /*00e0*/  LDG.E R0, desc[UR4][R2.64] ;  /* 0x0000000402007981 */ /* 0x008ea4000c1e1900 */
[----:B--2---:R-:W-:-:S13]  /*00f0*/  ISETP.NE.AND P0, PT, R0, RZ, PT ;  /* 0x000000ff0000720c */ /* 0x004fda0003f05270 */
[----:B------:R-:W-:Y:S05]  /*0100*/  @P0 EXIT ;  /* 0x000000000000094d */ /* 0x000fea0003800000 */
[----:B------:R-:W0:Y:S02]  /*0110*/  LDC.64 R4, c[0x0][0x388] ;  /* 0x0000e200ff047b82 */ /* 0x000e240000000a00 */
[----:B0-----:R-:W-:-:S06]  /*0120*/  IMAD.WIDE R4, R7, 0x4, R4 ;  /* 0x0000000407047825 */ /* 0x001fcc00078e0204 */
[----:B------:R-:W2:Y:S04]  /*0130*/  LDG.E R5, desc[UR4][R4.64] ;  /* 0x0000000404057981 */ /* 0x000ea8000c1e1900 */
[----:B--2---:R-:W-:Y:S01]  /*0140*/  STG.E desc[UR4][R2.64], R5 ;  /* 0x0000000502007986 */ /* 0x004fe2000c101904 */
[----:B------:R-:W-:Y:S05]  /*0150*/  EXIT ;  /* 0x000000000000794d */ /* 0x000fea0003800000 */
.L_x_14:
        /* <DEDUP_REMOVED lines=10> */
.L_x_23:


//--------------------- .text._Z12bajar_fichasPi  --------------------------
	.section	.text._Z12bajar_fichasPi,"ax",@progbits
	.align	128
        .global         _Z12bajar_fichasPi
        .type           _Z12bajar_fichasPi,@function
        .size           _Z12bajar_fichasPi,(.L_x_24 - _Z12bajar_fichasPi)
        .other          _Z12bajar_fichasPi,@"STO_CUDA_ENTRY STV_DEFAULT"
_Z12bajar_fichasPi:
.text._Z12bajar_fichasPi:
[----:B------:R-:W-:Y:S01]  /*0000*/  LDC R1, c[0x0][0x37c] ;  /* 0x0000df00ff017b82 */ /* 0x000fe20000000800 */
[----:B------:R-:W0:Y:S07]  /*0010*/  S2R R0, SR_TID.X ;  /* 0x0000000000007919 */ /* 0x000e2e0000002100 */
[----:B------:R-:W1:Y:S01]  /*0020*/  LDC.64 R2, c[0x3][RZ] ;  /* 0x00c00000ff027b82 */ /* 0x000e620000000a00 */
[----:B0-----:R-:W-:-:S05]  /*0030*/  LOP3.LUT R0, RZ, R0, RZ, 0x33, !PT ;  /* 0x00000000ff007212 */ /* 0x001fca00078e33ff */
[----:B-1----:R-:W-:-:S05]  /*0040*/  IMAD R0, R3, R2, R0 ;  /* 0x0000000203007224 */ /* 0x002fca00078e0200 */
[----:B------:R-:W-:-:S13]  /*0050*/  ISETP.GE.AND P0, PT, R0, R3, PT ;  /* 0x000000030000720c */ /* 0x000fda0003f06270 */
[----:B------:R-:W-:Y:S05]  /*0060*/  @!P0 EXIT ;  /* 0x000000000000894d */ /* 0x000fea0003800000 */
[----:B------:R-:W0:Y:S01]  /*0070*/  LDC.64 R2, c[0x0][0x380] ;  /* 0x0000e000ff027b82 */ /* 0x000e220000000a00 */
[----:B------:R-:W1:Y:S01]  /*0080*/  LDCU.64 UR4, c[0x0][0x358] ;  /* 0x00006b00ff0477ac */ /* 0x000e620008000a00 */
[----:B------:R-:W2:Y:S02]  /*0090*/  LDCU UR6, c[0x3][0x4] ;  /* 0x00c00080ff0677ac */ /* 0x000ea40008000800 */
.L_x_17:
[----:B0-----:R-:W-:-:S05]  /*00a0*/  IMAD.WIDE R4, R0, 0x4, R2 ;  /* 0x0000000400047825 */ /* 0x001fca00078e0202 */
[----:B-1----:R-:W3:Y:S01]  /*00b0*/  LDG.E R6, desc[UR4][R4.64] ;  /* 0x0000000404067981 */ /* 0x002ee2000c1e1900 */
[----:B------:R-:W-:Y:S01]  /*00c0*/  BSSY.RECONVERGENT B0, `(.L_x_15) ;  /* 0x0000009000007945 */ /* 0x000fe20003800200 */
[----:B---3--:R-:W-:-:S13]  /*00d0*/  ISETP.NE.AND P0, PT, R6, RZ, PT ;  /* 0x000000ff0600720c */ /* 0x008fda0003f05270 */
[----:B------:R-:W-:Y:S05]  /*00e0*/  @P0 BRA `(.L_x_16) ;  /* 0x0000000000180947 */ /* 0x000fea0003800000 */
[----:B--2---:R-:W-:-:S04]  /*00f0*/  VIADD R7, R0, -UR6 ;  /* 0x8000000600077c36 */ /* 0x004fc80008000000 */
[----:B------:R-:W-:-:S05]  /*0100*/  IMAD.WIDE R6, R7, 0x4, R2 ;  /* 0x0000000407067825 */ /* 0x000fca00078e0202 */
[----:B------:R-:W2:Y:S02]  /*0110*/  LDG.E R9, desc[UR4][R6.64] ;  /* 0x0000000406097981 */ /* 0x000ea4000c1e1900 */
[----:B--2---:R-:W-:-:S13]  /*0120*/  ISETP.NE.AND P0, PT, R9, RZ, PT ;  /* 0x000000ff0900720c */ /* 0x004fda0003f05270 */
[----:B------:R0:W-:Y:S04]  /*0130*/  @P0 STG.E desc[UR4][R4.64], R9 ;  /* 0x0000000904000986 */ /* 0x0001e8000c101904 */
[----:B------:R0:W-:Y:S02]  /*0140*/  @P0 STG.E desc[UR4][R6.64], RZ ;  /* 0x000000ff06000986 */ /* 0x0001e4000c101904 */
.L_x_16:
[----:B--2---:R-:W-:Y:S05]  /*0150*/  BSYNC.RECONVERGENT B0 ;  /* 0x0000000000007941 */ /* 0x004fea0003800200 */
.L_x_15:
[----:B------:R-:W-:-:S05]  /*0160*/  VIADD R0, R0, -UR6 ;  /* 0x8000000600007c36 */ /* 0x000fca0008000000 */
[----:B------:R-:W-:-:S13]  /*0170*/  ISETP.GE.AND P0, PT, R0, UR6, PT ;  /* 0x0000000600007c0c */ /* 0x000fda000bf06270 */
[----:B------:R-:W-:Y:S05]  /*0180*/  @P0 BRA `(.L_x_17) ;  /* 0xfffffffc00c40947 */ /* 0x000fea000383ffff */
[----:B------:R-:W-:Y:S05]  /*0190*/  EXIT ;  /* 0x000000000000794d */ /* 0x000fea0003800000 */
.L_x_18:
        /* <DEDUP_REMOVED lines=14> */
.L_x_24:


//--------------------- .text._Z4testv            --------------------------
	.section	.text._Z4testv,"ax",@progbits
	.align	128
        .global         _Z4testv
        .type           _Z4testv,@function
        .size           _Z4testv,(.L_x_25 - _Z4testv)
        .other          _Z4testv,@"STO_CUDA_ENTRY STV_DEFAULT"
_Z4testv:
.text._Z4testv:
[----:B------:R-:W-:Y:S01]  /*0000*/  LDC R1, c[0x0][0x37c] ;  /* 0x0000df00ff017b82 */ /* 0x000fe20000000800 */
[----:B------:R-:W-:Y:S05]  /*0010*/  EXIT ;  /* 0x000000000000794d */ /* 0x000fea0003800000 */
.L_x_19:
        /* <DEDUP_REMOVED lines=14> */
.L_x_25:


//--------------------- .text._Z13test_functionv  --------------------------
	.section	.text._Z13test_functionv,"ax",@progbits
	.align	128
        .global         _Z13test_functionv
        .type           _Z13test_functionv,@function
        .size           _Z13test_functionv,(.L_x_26 - _Z13test_functionv)
        .other          _Z13test_functionv,@"STO_CUDA_ENTRY STV_DEFAULT"
_Z13test_functionv:
.text._Z13test_functionv:
[----:B------:R-:W-:Y:S01]  /*0000*/  LDC R1, c[0x0][0x37c] ;  /* 0x0000df00ff017b82 */ /* 0x000fe20000000800 */
[----:B------:R-:W-:Y:S05]  /*0010*/  EXIT ;  /* 0x000000000000794d */ /* 0x000fea0003800000 */
.L_x_20:
        /* <DEDUP_REMOVED lines=14> */
.L_x_26:


//--------------------- .nv.global.init           --------------------------
	.section	.nv.global.init,"aw",@progbits
.nv.global.init:
	.type		$str,@object
	.size		$str,(.L_3 - $str)
$str:
        /*0000*/ 	.byte	0x25, 0x64, 0x0a, 0x00
.L_3:


//--------------------- .nv.shared.reserved.0     --------------------------
	.section	.nv.shared.reserved.0,"aw",@nobits
	.weak		__nv_reservedSMEM_offset_0_alias
	.size		__nv_reservedSMEM_offset_0_alias, 0, 64
	.other		__nv_reservedSMEM_offset_0_alias,@"STO_CUDA_RESERVED_SHARED STV_DEFAULT"
__nv_reservedSMEM_offset_0_alias:
	.zero		0
	.zero		64


//--------------------- .nv.constant0._Z15eliminar_fichasPiS_S_ --------------------------
	.section	.nv.constant0._Z15eliminar_fichasPiS_S_,"a",@progbits
	.sectionflags	@""
	.align	4
.nv.constant0._Z15eliminar_fichasPiS_S_:
	.zero		920


//--------------------- .nv.constant0._Z14generar_fichasPiS_ --------------------------
	.section	.nv.constant0._Z14generar_fichasPiS_,"a",@progbits
	.sectionflags	@""
	.align	4
.nv.constant0._Z14generar_fichasPiS_:
	.zero		912


//--------------------- .nv.constant0._Z12bajar_fichasPi --------------------------
	.section	.nv.constant0._Z12bajar_fichasPi,"a",@progbits
	.sectionflags	@""
	.align	4
.nv.constant0._Z12bajar_fichasPi:
	.zero		904


//--------------------- .nv.constant0._Z4testv    --------------------------
	.section	.nv.constant0._Z4testv,"a",@progbits
	.sectionflags	@""
	.align	4
.nv.constant0._Z4testv:
	.zero		896


//--------------------- .nv.constant0._Z13test_functionv --------------------------
	.section	.nv.constant0._Z13test_functionv,"a",@progbits
	.sectionflags	@""
	.align	4
.nv.constant0._Z13test_functionv:
	.zero		896


//--------------------- SYMBOLS --------------------------

	.type		.nv.reservedSmem.offset0,@object
	.size		.nv.reservedSmem.offset0,0x4
	.type		vprintf,@function
